	.target	sm_100

	.elftype	@"ET_EXEC"


//--------------------- .note.nv.tkinfo           --------------------------
	.section	.note.nv.tkinfo,"",@"SHT_NOTE"
	.sectionflags	@"SHF_NOTE_NV_TKINFO"
	.tkinfo
        /*0018*/ 	.word	0x00000081
        /*0030*/ 	.string	""
        /*0030*/ 	.string	"ptxas"
        /*0030*/ 	.string	"Cuda compilation tools, release 12.9, V12.9.86"
        /*0030*/ 	.string	"Build cuda_12.9.r12.9/compiler.36037853_0"
        /*0030*/ 	.string	"-regUsageLevel 10 -arch sm_100f -m 64 "



//--------------------- .note.nv.cuver            --------------------------
	.section	.note.nv.cuver,"",@"SHT_NOTE"
	.sectionflags	@"SHF_NOTE_NV_CUVER"
        /*0018*/ 	.short	0x0001
        /*001a*/ 	.short	0x0064
        /*001c*/ 	.short	0x0001
        /*001e*/ 	.short	0x0000
        /*0020*/ 	.short	0x0001
        /*0022*/ 	.short	0x0000


//--------------------- .nv.info                  --------------------------
	.section	.nv.info,"",@"SHT_CUDA_INFO"
	.align	4


	//----- nvinfo : EIATTR_REGCOUNT
	.align		4
        /*0000*/ 	.byte	0x04, 0x2f
        /*0002*/ 	.short	(.L_15 - .L_14)
	.align		4
.L_14:
        /*0004*/ 	.word	index@(_ZN9deep_gemm24sm100_fp8_gemm_1d1d_implILN4cute4UMMA5MajorE0ELS3_0ELj0ELj4096ELj7168ELj128ELj160ELj128ELj1ELj128ELj128ELj64ELj5ELj128ELj128ELj1ELb0ELj130ELNS_8GemmTypeE0ELb0EN7cutlass10bfloat16_tENS_16EpilogueIdentityEEEvPijjj14CUtensorMap_stS9_S9_S9_S9_)
        /*0008*/ 	.word	0x00000038


	//----- nvinfo : EIATTR_FRAME_SIZE
	.align		4
.L_15:
        /*000c*/ 	.byte	0x04, 0x11
        /*000e*/ 	.short	(.L_17 - .L_16)
	.align		4
.L_16:
        /*0010*/ 	.word	index@($__internal_3_$__cuda_sm20_div_u16)
        /*0014*/ 	.word	0x00000000


	//----- nvinfo : EIATTR_FRAME_SIZE
	.align		4
.L_17:
        /*0018*/ 	.byte	0x04, 0x11
        /*001a*/ 	.short	(.L_19 - .L_18)
	.align		4
.L_18:
        /*001c*/ 	.word	index@($__internal_2_$__cuda_sm10x_tcgen05_guardrail_trap_unallocated_columns_being_dealloced)
        /*0020*/ 	.word	0x00000000


	//----- nvinfo : EIATTR_FRAME_SIZE
	.align		4
.L_19:
        /*0024*/ 	.byte	0x04, 0x11
        /*0026*/ 	.short	(.L_21 - .L_20)
	.align		4
.L_20:
        /*0028*/ 	.word	index@($__internal_1_$__cuda_sm10x_tcgen05_guardrail_trap_phase_invalid_during_alloc)
        /*002c*/ 	.word	0x00000000


	//----- nvinfo : EIATTR_FRAME_SIZE
	.align		4
.L_21:
        /*0030*/ 	.byte	0x04, 0x11
        /*0032*/ 	.short	(.L_23 - .L_22)
	.align		4
.L_22:
        /*0034*/ 	.word	index@($__internal_0_$__cuda_sm10x_tcgen05_guardrail_trap_col_being_dealloced_not_returned_by_alloc)
        /*0038*/ 	.word	0x00000000


	//----- nvinfo : EIATTR_FRAME_SIZE
	.align		4
.L_23:
        /*003c*/ 	.byte	0x04, 0x11
        /*003e*/ 	.short	(.L_25 - .L_24)
	.align		4
.L_24:
        /*0040*/ 	.word	index@(_ZN9deep_gemm24sm100_fp8_gemm_1d1d_implILN4cute4UMMA5MajorE0ELS3_0ELj0ELj4096ELj7168ELj128ELj160ELj128ELj1ELj128ELj128ELj64ELj5ELj128ELj128ELj1ELb0ELj130ELNS_8GemmTypeE0ELb0EN7cutlass10bfloat16_tENS_16EpilogueIdentityEEEvPijjj14CUtensorMap_stS9_S9_S9_S9_)
        /*0044*/ 	.word	0x00000000


	//----- nvinfo : EIATTR_MIN_STACK_SIZE
	.align		4
.L_25:
        /*0048*/ 	.byte	0x04, 0x12
        /*004a*/ 	.short	(.L_27 - .L_26)
	.align		4
.L_26:
        /*004c*/ 	.word	index@(_ZN9deep_gemm24sm100_fp8_gemm_1d1d_implILN4cute4UMMA5MajorE0ELS3_0ELj0ELj4096ELj7168ELj128ELj160ELj128ELj1ELj128ELj128ELj64ELj5ELj128ELj128ELj1ELb0ELj130ELNS_8GemmTypeE0ELb0EN7cutlass10bfloat16_tENS_16EpilogueIdentityEEEvPijjj14CUtensorMap_stS9_S9_S9_S9_)
        /*0050*/ 	.word	0x00000000
.L_27:


//--------------------- .nv.info._ZN9deep_gemm24sm100_fp8_gemm_1d1d_implILN4cute4UMMA5MajorE0ELS3_0ELj0ELj4096ELj7168ELj128ELj160ELj128ELj1ELj128ELj128ELj64ELj5ELj128ELj128ELj1ELb0ELj130ELNS_8GemmTypeE0ELb0EN7cutlass10bfloat16_tENS_16EpilogueIdentityEEEvPijjj14CUtensorMap_stS9_S9_S9_S9_ --------------------------
	.section	.nv.info._ZN9deep_gemm24sm100_fp8_gemm_1d1d_implILN4cute4UMMA5MajorE0ELS3_0ELj0ELj4096ELj7168ELj128ELj160ELj128ELj1ELj128ELj128ELj64ELj5ELj128ELj128ELj1ELb0ELj130ELNS_8GemmTypeE0ELb0EN7cutlass10bfloat16_tENS_16EpilogueIdentityEEEvPijjj14CUtensorMap_stS9_S9_S9_S9_,"",@"SHT_CUDA_INFO"
	.sectionflags	@""
	.align	4


	//----- nvinfo : EIATTR_CUDA_API_VERSION
	.align		4
        /*0000*/ 	.byte	0x04, 0x37
        /*0002*/ 	.short	(.L_29 - .L_28)
.L_28:
        /*0004*/ 	.word	0x00000081


	//----- nvinfo : EIATTR_KPARAM_INFO
	.align		4
.L_29:
        /*0008*/ 	.byte	0x04, 0x17
        /*000a*/ 	.short	(.L_31 - .L_30)
.L_30:
        /*000c*/ 	.word	0x00000000
        /*0010*/ 	.short	0x0008
        /*0012*/ 	.short	0x0240
        /*0014*/ 	.byte	0x00, 0xf0, 0x01, 0x02


	//----- nvinfo : EIATTR_KPARAM_INFO
	.align		4
.L_31:
        /*0018*/ 	.byte	0x04, 0x17
        /*001a*/ 	.short	(.L_33 - .L_32)
.L_32:
        /*001c*/ 	.word	0x00000000
        /*0020*/ 	.short	0x0007
        /*0022*/ 	.short	0x01c0
        /*0024*/ 	.byte	0x00, 0xf0, 0x01, 0x02


	//----- nvinfo : EIATTR_KPARAM_INFO
	.align		4
.L_33:
        /*0028*/ 	.byte	0x04, 0x17
        /*002a*/ 	.short	(.L_35 - .L_34)
.L_34:
        /*002c*/ 	.word	0x00000000
        /*0030*/ 	.short	0x0006
        /*0032*/ 	.short	0x0140
        /*0034*/ 	.byte	0x00, 0xf0, 0x01, 0x02


	//----- nvinfo : EIATTR_KPARAM_INFO
	.align		4
.L_35:
        /*0038*/ 	.byte	0x04, 0x17
        /*003a*/ 	.short	(.L_37 - .L_36)
.L_36:
        /*003c*/ 	.word	0x00000000
        /*0040*/ 	.short	0x0005
        /*0042*/ 	.short	0x00c0
        /*0044*/ 	.byte	0x00, 0xf0, 0x01, 0x02


	//----- nvinfo : EIATTR_KPARAM_INFO
	.align		4
.L_37:
        /*0048*/ 	.byte	0x04, 0x17
        /*004a*/ 	.short	(.L_39 - .L_38)
.L_38:
        /*004c*/ 	.word	0x00000000
        /*0050*/ 	.short	0x0004
        /*0052*/ 	.short	0x0040
        /*0054*/ 	.byte	0x00, 0xf0, 0x01, 0x02


	//----- nvinfo : EIATTR_KPARAM_INFO
	.align		4
.L_39:
        /*0058*/ 	.byte	0x04, 0x17
        /*005a*/ 	.short	(.L_41 - .L_40)
.L_40:
        /*005c*/ 	.word	0x00000000
        /*0060*/ 	.short	0x0003
        /*0062*/ 	.short	0x0010
        /*0064*/ 	.byte	0x00, 0xf0, 0x11, 0x00


	//----- nvinfo : EIATTR_KPARAM_INFO
	.align		4
.L_41:
        /*0068*/ 	.byte	0x04, 0x17
        /*006a*/ 	.short	(.L_43 - .L_42)
.L_42:
        /*006c*/ 	.word	0x00000000
        /*0070*/ 	.short	0x0002
        /*0072*/ 	.short	0x000c
        /*0074*/ 	.byte	0x00, 0xf0, 0x11, 0x00


	//----- nvinfo : EIATTR_KPARAM_INFO
	.align		4
.L_43:
        /*0078*/ 	.byte	0x04, 0x17
        /*007a*/ 	.short	(.L_45 - .L_44)
.L_44:
        /*007c*/ 	.word	0x00000000
        /*0080*/ 	.short	0x0001
        /*0082*/ 	.short	0x0008
        /*0084*/ 	.byte	0x00, 0xf0, 0x11, 0x00


	//----- nvinfo : EIATTR_KPARAM_INFO
	.align		4
.L_45:
        /*0088*/ 	.byte	0x04, 0x17
        /*008a*/ 	.short	(.L_47 - .L_46)
.L_46:
        /*008c*/ 	.word	0x00000000
        /*0090*/ 	.short	0x0000
        /*0092*/ 	.short	0x0000
        /*0094*/ 	.byte	0x00, 0xf5, 0x21, 0x00


	//----- nvinfo : EIATTR_AT_ENTRY_FRAGMENTS
	.align		4
.L_47:
        /*0098*/ 	.byte	0x04, 0x4f
        /*009a*/ 	.short	(.L_49 - .L_48)


	//   ....[0]....
.L_48:
        /*009c*/ 	.word	0x00000004


	//----- nvinfo : EIATTR_RESERVED_SMEM_USED
	.align		4
.L_49:
        /*00a0*/ 	.byte	0x01, 0x41
	.zero		2


	//----- nvinfo : EIATTR_SPARSE_MMA_MASK
	.align		4
        /*00a4*/ 	.byte	0x03, 0x50
        /*00a6*/ 	.short	0x0000


	//----- nvinfo : EIATTR_TCGEN05_1CTA_USED
	.align		4
        /*00a8*/ 	.byte	0x01, 0x51
	.zero		2


	//----- nvinfo : EIATTR_MAXREG_COUNT
	.align		4
        /*00ac*/ 	.byte	0x03, 0x1b
        /*00ae*/ 	.short	0x00ff


	//----- nvinfo : EIATTR_NUM_BARRIERS
	.align		4
        /*00b0*/ 	.byte	0x02, 0x4c
        /*00b2*/ 	.byte	0x09
	.zero		1


	//----- nvinfo : EIATTR_INT_WARP_WIDE_INSTR_OFFSETS
	.align		4
        /*00b4*/ 	.byte	0x04, 0x31
        /*00b6*/ 	.short	(.L_51 - .L_50)


	//   ....[0]....
.L_50:
        /*00b8*/ 	.word	0x00003d70


	//   ....[1]....
        /*00bc*/ 	.word	0x00003d90


	//----- nvinfo : EIATTR_COOP_GROUP_MASK_REGIDS
	.align		4
.L_51:
        /*00c0*/ 	.byte	0x04, 0x29
        /*00c2*/ 	.short	(.L_53 - .L_52)


	//   ....[0]....
.L_52:
        /*00c4*/ 	.word	0xffffffff


	//   ....[1]....
        /*00c8*/ 	.word	0xffffffff


	//   ....[2]....
        /*00cc*/ 	.word	0xffffffff


	//   ....[3]....
        /*00d0*/ 	.word	0xffffffff


	//   ....[4]....
        /*00d4*/ 	.word	0xffffffff


	//   ....[5]....
        /*00d8*/ 	.word	0xffffffff


	//   ....[6]....
        /*00dc*/ 	.word	0xffffffff


	//   ....[7]....
        /*00e0*/ 	.word	0xffffffff


	//   ....[8]....
        /*00e4*/ 	.word	0xffffffff


	//   ....[9]....
        /*00e8*/ 	.word	0xffffffff


	//   ....[10]....
        /*00ec*/ 	.word	0xffffffff


	//   ....[11]....
        /*00f0*/ 	.word	0xffffffff


	//   ....[12]....
        /*00f4*/ 	.word	0xffffffff


	//   ....[13]....
        /*00f8*/ 	.word	0xffffffff


	//----- nvinfo : EIATTR_COOP_GROUP_INSTR_OFFSETS
	.align		4
.L_53:
        /*00fc*/ 	.byte	0x04, 0x28
        /*00fe*/ 	.short	(.L_55 - .L_54)


	//   ....[0]....
.L_54:
        /*0100*/ 	.word	0x00000030


	//   ....[1]....
        /*0104*/ 	.word	0x000004a0


	//   ....[2]....
        /*0108*/ 	.word	0x00000760


	//   ....[3]....
        /*010c*/ 	.word	0x00000ba0


	//   ....[4]....
        /*0110*/ 	.word	0x00000c50


	//   ....[5]....
        /*0114*/ 	.word	0x00000d00


	//   ....[6]....
        /*0118*/ 	.word	0x000012f0


	//   ....[7]....
        /*011c*/ 	.word	0x00001310


	//   ....[8]....
        /*0120*/ 	.word	0x00001330


	//   ....[9]....
        /*0124*/ 	.word	0x00001580


	//   ....[10]....
        /*0128*/ 	.word	0x000015b0


	//   ....[11]....
        /*012c*/ 	.word	0x000015f0


	//   ....[12]....
        /*0130*/ 	.word	0x00003c90


	//   ....[13]....
        /*0134*/ 	.word	0x00003e50


	//----- nvinfo : EIATTR_VRC_CTA_INIT_COUNT
	.align		4
.L_55:
        /*0138*/ 	.byte	0x02, 0x4a
        /*013a*/ 	.byte	0x80
	.zero		1


	//----- nvinfo : EIATTR_MBARRIER_INSTR_OFFSETS
	.align		4
        /*013c*/ 	.byte	0x04, 0x39
        /*013e*/ 	.short	(.L_57 - .L_56)


	//   ....[0]....
.L_56:
        /*0140*/ 	.word	0x00000330
        /*0144*/ 	.word	0x000000ff
        /*0148*/ 	.word	0x00032e00
        /*014c*/ 	.short	0x0100
        /*014e*/ 	.byte	0x05
	.zero		1


	//   ....[1]....
        /*0150*/ 	.word	0x00000340
        /*0154*/ 	.word	0x000000ff
        /*0158*/ 	.word	0x00032e28
        /*015c*/ 	.short	0x0100
        /*015e*/ 	.byte	0x05
	.zero		1


	//   ....[2]....
        /*0160*/ 	.word	0x00000350
        /*0164*/ 	.word	0x000000ff
        /*0168*/ 	.word	0x00032e50
        /*016c*/ 	.short	0x0100
        /*016e*/ 	.byte	0x05
	.zero		1


	//   ....[3]....
        /*0170*/ 	.word	0x00000360
        /*0174*/ 	.word	0x000000ff
        /*0178*/ 	.word	0x00032e08
        /*017c*/ 	.short	0x0100
        /*017e*/ 	.byte	0x05
	.zero		1


	//   ....[4]....
        /*0180*/ 	.word	0x00000370
        /*0184*/ 	.word	0x000000ff
        /*0188*/ 	.word	0x00032e30
        /*018c*/ 	.short	0x0100
        /*018e*/ 	.byte	0x05
	.zero		1


	//   ....[5]....
        /*0190*/ 	.word	0x00000380
        /*0194*/ 	.word	0x000000ff
        /*0198*/ 	.word	0x00032e58
        /*019c*/ 	.short	0x0100
        /*019e*/ 	.byte	0x05
	.zero		1


	//   ....[6]....
        /*01a0*/ 	.word	0x00000390
        /*01a4*/ 	.word	0x000000ff
        /*01a8*/ 	.word	0x00032e10
        /*01ac*/ 	.short	0x0100
        /*01ae*/ 	.byte	0x05
	.zero		1


	//   ....[7]....
        /*01b0*/ 	.word	0x000003a0
        /*01b4*/ 	.word	0x000000ff
        /*01b8*/ 	.word	0x00032e38
        /*01bc*/ 	.short	0x0100
        /*01be*/ 	.byte	0x05
	.zero		1


	//   ....[8]....
        /*01c0*/ 	.word	0x000003b0
        /*01c4*/ 	.word	0x000000ff
        /*01c8*/ 	.word	0x00032e60
        /*01cc*/ 	.short	0x0100
        /*01ce*/ 	.byte	0x05
	.zero		1


	//   ....[9]....
        /*01d0*/ 	.word	0x000003c0
        /*01d4*/ 	.word	0x000000ff
        /*01d8*/ 	.word	0x00032e18
        /*01dc*/ 	.short	0x0100
        /*01de*/ 	.byte	0x05
	.zero		1


	//   ....[10]....
        /*01e0*/ 	.word	0x000003d0
        /*01e4*/ 	.word	0x000000ff
        /*01e8*/ 	.word	0x00032e40
        /*01ec*/ 	.short	0x0100
        /*01ee*/ 	.byte	0x05
	.zero		1


	//   ....[11]....
        /*01f0*/ 	.word	0x000003e0
        /*01f4*/ 	.word	0x000000ff
        /*01f8*/ 	.word	0x00032e68
        /*01fc*/ 	.short	0x0100
        /*01fe*/ 	.byte	0x05
	.zero		1


	//   ....[12]....
        /*0200*/ 	.word	0x000003f0
        /*0204*/ 	.word	0x000000ff
        /*0208*/ 	.word	0x00032e20
        /*020c*/ 	.short	0x0100
        /*020e*/ 	.byte	0x05
	.zero		1


	//   ....[13]....
        /*0210*/ 	.word	0x00000400
        /*0214*/ 	.word	0x000000ff
        /*0218*/ 	.word	0x00032e48
        /*021c*/ 	.short	0x0100
        /*021e*/ 	.byte	0x05
	.zero		1


	//   ....[14]....
        /*0220*/ 	.word	0x00000410
        /*0224*/ 	.word	0x000000ff
        /*0228*/ 	.word	0x00032e70
        /*022c*/ 	.short	0x0100
        /*022e*/ 	.byte	0x05
	.zero		1


	//   ....[15]....
        /*0230*/ 	.word	0x00000420
        /*0234*/ 	.word	0x000000ff
        /*0238*/ 	.word	0x00032e78
        /*023c*/ 	.short	0x0100
        /*023e*/ 	.byte	0x05
	.zero		1


	//   ....[16]....
        /*0240*/ 	.word	0x00000430
        /*0244*/ 	.word	0x000000ff
        /*0248*/ 	.word	0x00032e88
        /*024c*/ 	.short	0x0100
        /*024e*/ 	.byte	0x05
	.zero		1


	//   ....[17]....
        /*0250*/ 	.word	0x00000440
        /*0254*/ 	.word	0x000000ff
        /*0258*/ 	.word	0x00032e80
        /*025c*/ 	.short	0x0100
        /*025e*/ 	.byte	0x05
	.zero		1


	//   ....[18]....
        /*0260*/ 	.word	0x00000450
        /*0264*/ 	.word	0x000000ff
        /*0268*/ 	.word	0x00032e90
        /*026c*/ 	.short	0x0100
        /*026e*/ 	.byte	0x05
	.zero		1


	//   ....[19]....
        /*0270*/ 	.word	0x00000a50
        /*0274*/ 	.word	0x00000002
        /*0278*/ 	.word	0x00032e00
        /*027c*/ 	.short	0x010a
        /*027e*/ 	.byte	0xff
	.zero		1


	//   ....[20]....
        /*0280*/ 	.word	0x00000de0
        /*0284*/ 	.word	0x00000002
        /*0288*/ 	.word	0x00000000
        /*028c*/ 	.short	0x0101
        /*028e*/ 	.byte	0xff
	.zero		1


	//   ....[21]....
        /*0290*/ 	.word	0x00001100
        /*0294*/ 	.word	0x00000000
        /*0298*/ 	.word	0x00032e88
        /*029c*/ 	.short	0x010a
        /*029e*/ 	.byte	0x08
	.zero		1


	//   ....[22]....
        /*02a0*/ 	.word	0x00001180
        /*02a4*/ 	.word	0x000000ff
        /*02a8*/ 	.word	0x00032e50
        /*02ac*/ 	.short	0x010a
        /*02ae*/ 	.byte	0x0a
	.zero		1


	//   ....[23]....
        /*02b0*/ 	.word	0x00001550
        /*02b4*/ 	.word	0x000000ff
        /*02b8*/ 	.word	0x00032e50
        /*02bc*/ 	.short	0x010a
        /*02be*/ 	.byte	0x0d
	.zero		1


	//   ....[24]....
        /*02c0*/ 	.word	0x00001b70
        /*02c4*/ 	.word	0x00000011
        /*02c8*/ 	.word	0x00000028
        /*02cc*/ 	.short	0x010a
        /*02ce*/ 	.byte	0xff
	.zero		1


	//   ....[25]....
        /*02d0*/ 	.word	0x00001f10
        /*02d4*/ 	.word	0x00000015
        /*02d8*/ 	.word	0x00000028
        /*02dc*/ 	.short	0x010a
        /*02de*/ 	.byte	0xff
	.zero		1


	//   ....[26]....
        /*02e0*/ 	.word	0x00002150
        /*02e4*/ 	.word	0x00000011
        /*02e8*/ 	.word	0x00000028
        /*02ec*/ 	.short	0x010a
        /*02ee*/ 	.byte	0xff
	.zero		1


	//   ....[27]....
        /*02f0*/ 	.word	0x00002310
        /*02f4*/ 	.word	0x00000003
        /*02f8*/ 	.word	0x00000028
        /*02fc*/ 	.short	0x010a
        /*02fe*/ 	.byte	0xff
	.zero		1


	//   ....[28]....
        /*0300*/ 	.word	0x00002920
        /*0304*/ 	.word	0x00000002
        /*0308*/ 	.word	0x00032e78
        /*030c*/ 	.short	0x010a
        /*030e*/ 	.byte	0xff
	.zero		1


	//   ....[29]....
        /*0310*/ 	.word	0x00003b10
        /*0314*/ 	.word	0x00000002
        /*0318*/ 	.word	0x00000000
        /*031c*/ 	.short	0x0101
        /*031e*/ 	.byte	0xff
	.zero		1


	//   ....[30]....
        /*0320*/ 	.word	0x00003e80
        /*0324*/ 	.word	0x00000002
        /*0328*/ 	.word	0x00032e00
        /*032c*/ 	.short	0x010a
        /*032e*/ 	.byte	0xff
	.zero		1


	//   ....[31]....
        /*0330*/ 	.word	0x00003f00
        /*0334*/ 	.word	0x00000000
        /*0338*/ 	.word	0x00032e88
        /*033c*/ 	.short	0x010a
        /*033e*/ 	.byte	0xff
	.zero		1


	//   ....[32]....
        /*0340*/ 	.word	0x00003f70
        /*0344*/ 	.word	0x00000002
        /*0348*/ 	.word	0x00032e50
        /*034c*/ 	.short	0x010a
        /*034e*/ 	.byte	0xff
	.zero		1


	//   ....[33]....
        /*0350*/ 	.word	0x00003fe0
        /*0354*/ 	.word	0x00000002
        /*0358*/ 	.word	0x00032e50
        /*035c*/ 	.short	0x010a
        /*035e*/ 	.byte	0xff
	.zero		1


	//   ....[34]....
        /*0360*/ 	.word	0x00004050
        /*0364*/ 	.word	0x00000011
        /*0368*/ 	.word	0x00000028
        /*036c*/ 	.short	0x010a
        /*036e*/ 	.byte	0xff
	.zero		1


	//   ....[35]....
        /*0370*/ 	.word	0x000040b0
        /*0374*/ 	.word	0x00000015
        /*0378*/ 	.word	0x00000028
        /*037c*/ 	.short	0x010a
        /*037e*/ 	.byte	0xff
	.zero		1


	//   ....[36]....
        /*0380*/ 	.word	0x00004110
        /*0384*/ 	.word	0x00000011
        /*0388*/ 	.word	0x00000028
        /*038c*/ 	.short	0x010a
        /*038e*/ 	.byte	0xff
	.zero		1


	//   ....[37]....
        /*0390*/ 	.word	0x00004170
        /*0394*/ 	.word	0x00000003
        /*0398*/ 	.word	0x00000028
        /*039c*/ 	.short	0x010a
        /*039e*/ 	.byte	0xff
	.zero		1


	//   ....[38]....
        /*03a0*/ 	.word	0x000041d0
        /*03a4*/ 	.word	0x00000002
        /*03a8*/ 	.word	0x00032e78
        /*03ac*/ 	.short	0x010a
        /*03ae*/ 	.byte	0xff
	.zero		1


	//----- nvinfo : EIATTR_NUM_MBARRIERS
	.align		4
.L_57:
        /*03b0*/ 	.byte	0x03, 0x38
        /*03b2*/ 	.short	0x0013


	//----- nvinfo : EIATTR_EXIT_INSTR_OFFSETS
	.align		4
        /*03b4*/ 	.byte	0x04, 0x1c
        /*03b6*/ 	.short	(.L_59 - .L_58)


	//   ....[0]....
.L_58:
        /*03b8*/ 	.word	0x00000860


	//   ....[1]....
        /*03bc*/ 	.word	0x00000e40


	//   ....[2]....
        /*03c0*/ 	.word	0x00000f20


	//   ....[3]....
        /*03c4*/ 	.word	0x00001870


	//   ....[4]....
        /*03c8*/ 	.word	0x000018e0


	//   ....[5]....
        /*03cc*/ 	.word	0x00002530


	//   ....[6]....
        /*03d0*/ 	.word	0x00002590


	//   ....[7]....
        /*03d4*/ 	.word	0x00003c70


	//   ....[8]....
        /*03d8*/ 	.word	0x00003e60


	//----- nvinfo : EIATTR_MAX_THREADS
	.align		4
.L_59:
        /*03dc*/ 	.byte	0x04, 0x05
        /*03de*/ 	.short	(.L_61 - .L_60)
.L_60:
        /*03e0*/ 	.word	0x00000100
        /*03e4*/ 	.word	0x00000001
        /*03e8*/ 	.word	0x00000001


	//----- nvinfo : EIATTR_CRS_STACK_SIZE
	.align		4
.L_61:
        /*03ec*/ 	.byte	0x04, 0x1e
        /*03ee*/ 	.short	(.L_63 - .L_62)
.L_62:
        /*03f0*/ 	.word	0x00000000


	//----- nvinfo : EIATTR_CBANK_PARAM_SIZE
	.align		4
.L_63:
        /*03f4*/ 	.byte	0x03, 0x19
        /*03f6*/ 	.short	0x02c0


	//----- nvinfo : EIATTR_PARAM_CBANK
	.align		4
        /*03f8*/ 	.byte	0x04, 0x0a
        /*03fa*/ 	.short	(.L_65 - .L_64)
	.align		4
.L_64:
        /*03fc*/ 	.word	index@(.nv.constant0._ZN9deep_gemm24sm100_fp8_gemm_1d1d_implILN4cute4UMMA5MajorE0ELS3_0ELj0ELj4096ELj7168ELj128ELj160ELj128ELj1ELj128ELj128ELj64ELj5ELj128ELj128ELj1ELb0ELj130ELNS_8GemmTypeE0ELb0EN7cutlass10bfloat16_tENS_16EpilogueIdentityEEEvPijjj14CUtensorMap_stS9_S9_S9_S9_)
        /*0400*/ 	.short	0x0380
        /*0402*/ 	.short	0x02c0


	//----- nvinfo : EIATTR_SW_WAR
	.align		4
.L_65:
        /*0404*/ 	.byte	0x04, 0x36
        /*0406*/ 	.short	(.L_67 - .L_66)
.L_66:
        /*0408*/ 	.word	0x00000008
.L_67:


//--------------------- .nv.compat                --------------------------
	.section	.nv.compat,"",@"SHT_CUDA_COMPAT_INFO"
	.align	4
        /*0000*/ 	.byte	0x02, 0x02, 0x02, 0x00, 0x02, 0x05, 0x05, 0x00, 0x02, 0x03, 0x01, 0x00, 0x02, 0x06, 0x01, 0x00


//--------------------- .nv.callgraph             --------------------------
	.section	.nv.callgraph,"",@"SHT_CUDA_CALLGRAPH"
	.align	4
	.sectionentsize	8
	.align		4
        /*0000*/ 	.word	0x00000000
	.align		4
        /*0004*/ 	.word	0xffffffff
	.align		4
        /*0008*/ 	.word	0x00000000
	.align		4
        /*000c*/ 	.word	0xfffffffe
	.align		4
        /*0010*/ 	.word	0x00000000
	.align		4
        /*0014*/ 	.word	0xfffffffd
	.align		4
        /*0018*/ 	.word	0x00000000
	.align		4
        /*001c*/ 	.word	0xfffffffc


//--------------------- .nv.constant4             --------------------------
	.section	.nv.constant4,"a",@progbits
	.align	8
	.align		8
.nv.constant4:
        /*0000*/ 	.dword	_ZN45_INTERNAL_3cbc689c_9_kernel_cu_ab444ca3_923524cuda3std3__45__cpo5beginE
	.align		8
        /*0008*/ 	.dword	_ZN45_INTERNAL_3cbc689c_9_kernel_cu_ab444ca3_923524cuda3std3__45__cpo3endE
	.align		8
        /*0010*/ 	.dword	_ZN45_INTERNAL_3cbc689c_9_kernel_cu_ab444ca3_923524cuda3std3__45__cpo6cbeginE
	.align		8
        /*0018*/ 	.dword	_ZN45_INTERNAL_3cbc689c_9_kernel_cu_ab444ca3_923524cuda3std3__45__cpo4cendE
	.align		8
        /*0020*/ 	.dword	_ZN45_INTERNAL_3cbc689c_9_kernel_cu_ab444ca3_923524cuda3std3__447_GLOBAL__N__3cbc689c_9_kernel_cu_ab444ca3_923526ignoreE
	.align		8
        /*0028*/ 	.dword	_ZN45_INTERNAL_3cbc689c_9_kernel_cu_ab444ca3_923524cuda3std3__419piecewise_constructE
	.align		8
        /*0030*/ 	.dword	_ZN45_INTERNAL_3cbc689c_9_kernel_cu_ab444ca3_923524cuda3std3__48in_placeE
	.align		8
        /*0038*/ 	.dword	_ZN45_INTERNAL_3cbc689c_9_kernel_cu_ab444ca3_923524cuda3std6ranges3__45__cpo4swapE
	.align		8
        /*0040*/ 	.dword	_ZN45_INTERNAL_3cbc689c_9_kernel_cu_ab444ca3_923524cuda3std6ranges3__45__cpo9iter_moveE
	.align		8
        /*0048*/ 	.dword	_ZN45_INTERNAL_3cbc689c_9_kernel_cu_ab444ca3_923524cute7productE
	.align		8
        /*0050*/ 	.dword	_ZN45_INTERNAL_3cbc689c_9_kernel_cu_ab444ca3_923524cute1_E


//--------------------- .text._ZN9deep_gemm24sm100_fp8_gemm_1d1d_implILN4cute4UMMA5MajorE0ELS3_0ELj0ELj4096ELj7168ELj128ELj160ELj128ELj1ELj128ELj128ELj64ELj5ELj128ELj128ELj1ELb0ELj130ELNS_8GemmTypeE0ELb0EN7cutlass10bfloat16_tENS_16EpilogueIdentityEEEvPijjj14CUtensorMap_stS9_S9_S9_S9_ --------------------------
	.section	.text._ZN9deep_gemm24sm100_fp8_gemm_1d1d_implILN4cute4UMMA5MajorE0ELS3_0ELj0ELj4096ELj7168ELj128ELj160ELj128ELj1ELj128ELj128ELj64ELj5ELj128ELj128ELj1ELb0ELj130ELNS_8GemmTypeE0ELb0EN7cutlass10bfloat16_tENS_16EpilogueIdentityEEEvPijjj14CUtensorMap_stS9_S9_S9_S9_,"ax",@progbits
	.align	128
        .global         _ZN9deep_gemm24sm100_fp8_gemm_1d1d_implILN4cute4UMMA5MajorE0ELS3_0ELj0ELj4096ELj7168ELj128ELj160ELj128ELj1ELj128ELj128ELj64ELj5ELj128ELj128ELj1ELb0ELj130ELNS_8GemmTypeE0ELb0EN7cutlass10bfloat16_tENS_16EpilogueIdentityEEEvPijjj14CUtensorMap_stS9_S9_S9_S9_
        .type           _ZN9deep_gemm24sm100_fp8_gemm_1d1d_implILN4cute4UMMA5MajorE0ELS3_0ELj0ELj4096ELj7168ELj128ELj160ELj128ELj1ELj128ELj128ELj64ELj5ELj128ELj128ELj1ELb0ELj130ELNS_8GemmTypeE0ELb0EN7cutlass10bfloat16_tENS_16EpilogueIdentityEEEvPijjj14CUtensorMap_stS9_S9_S9_S9_,@function
        .size           _ZN9deep_gemm24sm100_fp8_gemm_1d1d_implILN4cute4UMMA5MajorE0ELS3_0ELj0ELj4096ELj7168ELj128ELj160ELj128ELj1ELj128ELj128ELj64ELj5ELj128ELj128ELj1ELb0ELj130ELNS_8GemmTypeE0ELb0EN7cutlass10bfloat16_tENS_16EpilogueIdentityEEEvPijjj14CUtensorMap_stS9_S9_S9_S9_,(.L_x_75 - _ZN9deep_gemm24sm100_fp8_gemm_1d1d_implILN4cute4UMMA5MajorE0ELS3_0ELj0ELj4096ELj7168ELj128ELj160ELj128ELj1ELj128ELj128ELj64ELj5ELj128ELj128ELj1ELb0ELj130ELNS_8GemmTypeE0ELb0EN7cutlass10bfloat16_tENS_16EpilogueIdentityEEEvPijjj14CUtensorMap_stS9_S9_S9_S9_)
        .other          _ZN9deep_gemm24sm100_fp8_gemm_1d1d_implILN4cute4UMMA5MajorE0ELS3_0ELj0ELj4096ELj7168ELj128ELj160ELj128ELj1ELj128ELj128ELj64ELj5ELj128ELj128ELj1ELb0ELj130ELNS_8GemmTypeE0ELb0EN7cutlass10bfloat16_tENS_16EpilogueIdentityEEEvPijjj14CUtensorMap_stS9_S9_S9_S9_,@"STO_CUDA_ENTRY STV_DEFAULT"
_ZN9deep_gemm24sm100_fp8_gemm_1d1d_implILN4cute4UMMA5MajorE0ELS3_0ELj0ELj4096ELj7168ELj128ELj160ELj128ELj1ELj128ELj128ELj64ELj5ELj128ELj128ELj1ELb0ELj130ELNS_8GemmTypeE0ELb0EN7cutlass10bfloat16_tENS_16EpilogueIdentityEEEvPijjj14CUtensorMap_stS9_S9_S9_S9_:
.text._ZN9deep_gemm24sm100_fp8_gemm_1d1d_implILN4cute4UMMA5MajorE0ELS3_0ELj0ELj4096ELj7168ELj128ELj160ELj128ELj1ELj128ELj128ELj64ELj5ELj128ELj128ELj1ELb0ELj130ELNS_8GemmTypeE0ELb0EN7cutlass10bfloat16_tENS_16EpilogueIdentityEEEvPijjj14CUtensorMap_stS9_S9_S9_S9_:
[----:B------:R-:W1:Y:S01]  /*0000*/  LDC R1, c[0x0][0x37c] ;  /* 0x0000df00ff017b82 */ /* 0x000e620000000800 */
[----:B------:R-:W2:Y:S02]  /*0010*/  S2R R0, SR_TID.X ;  /* 0x0000000000007919 */ /* 0x000ea40000002100 */
[----:B--2---:R-:W-:-:S05]  /*0020*/  SHF.R.U32.HI R0, RZ, 0x5, R0 ;  /* 0x00000005ff007819 */ /* 0x004fca0000011600 */
[----:B------:R-:W2:Y:S02]  /*0030*/  SHFL.IDX PT, R3, R0, RZ, 0x1f ;  /* 0x00001fff00037589 */ /* 0x000ea400000e0000 */
[----:B--2---:R-:W-:-:S13]  /*0040*/  ISETP.NE.AND P0, PT, R3, 0x2, PT ;  /* 0x000000020300780c */ /* 0x004fda0003f05270 */
[----:B-1----:R-:W-:Y:S05]  /*0050*/  @!P0 BRA `(.L_x_0) ;  /* 0x00000004000c8947 */ /* 0x002fea0003800000 */
[----:B------:R-:W-:-:S13]  /*0060*/  ISETP.NE.AND P0, PT, R3, 0x1, PT ;  /* 0x000000010300780c */ /* 0x000fda0003f05270 */
[----:B------:R-:W-:Y:S05]  /*0070*/  @!P0 BRA `(.L_x_1) ;  /* 0x0000000000608947 */ /* 0x000fea0003800000 */
[----:B------:R-:W-:-:S13]  /*0080*/  ISETP.NE.AND P0, PT, R3, RZ, PT ;  /* 0x000000ff0300720c */ /* 0x000fda0003f05270 */
[----:B------:R-:W-:Y:S05]  /*0090*/  @P0 BRA `(.L_x_2) ;  /* 0x0000000400b40947 */ /* 0x000fea0003800000 */
[----:B------:R-:W-:Y:S01]  /*00a0*/  ELECT P0, URZ, PT ;  /* 0x0000000000ff782f */ /* 0x000fe20003800000 */
[----:B------:R-:W-:-:S12]  /*00b0*/  BSSY.RECONVERGENT B0, `(.L_x_3) ;  /* 0x0000013000007945 */ /* 0x000fd80003800200 */
[----:B------:R-:W-:Y:S05]  /*00c0*/  @!P0 BRA `(.L_x_4) ;  /* 0x0000000000448947 */ /* 0x000fea0003800000 */
[----:B------:R-:W1:Y:S02]  /*00d0*/  LDCU.64 UR4, c[0x0][0x348] ;  /* 0x00006900ff0477ac */ /* 0x000e640008000a00 */
[----:B-1----:R-:W-:Y:S02]  /*00e0*/  UIADD3 UR12, UP4, UPT, UR4, 0x40, URZ ;  /* 0x00000040040c7890 */ /* 0x002fe4000ff9e0ff */
[----:B------:R-:W-:Y:S02]  /*00f0*/  UIADD3 UR10, UP3, UPT, UR4, 0xc0, URZ ;  /* 0x000000c0040a7890 */ /* 0x000fe4000ff7e0ff */
[----:B------:R-:W-:Y:S02]  /*0100*/  UIADD3 UR8, UP2, UPT, UR4, 0x140, URZ ;  /* 0x0000014004087890 */ /* 0x000fe4000ff5e0ff */
[----:B------:R-:W-:Y:S02]  /*0110*/  UIADD3 UR6, UP1, UPT, UR4, 0x1c0, URZ ;  /* 0x000001c004067890 */ /* 0x000fe4000ff3e0ff */
[----:B------:R-:W-:-:S02]  /*0120*/  UIADD3 UR4, UP0, UPT, UR4, 0x240, URZ ;  /* 0x0000024004047890 */ /* 0x000fc4000ff1e0ff */
[----:B------:R-:W-:Y:S02]  /*0130*/  UIADD3.X UR13, UPT, UPT, URZ, UR5, URZ, UP4, !UPT ;  /* 0x00000005ff0d7290 */ /* 0x000fe4000a7fe4ff */
[----:B------:R-:W-:Y:S02]  /*0140*/  UIADD3.X UR11, UPT, UPT, URZ, UR5, URZ, UP3, !UPT ;  /* 0x00000005ff0b7290 */ /* 0x000fe40009ffe4ff */
[----:B------:R-:W-:Y:S02]  /*0150*/  UIADD3.X UR9, UPT, UPT, URZ, UR5, URZ, UP2, !UPT ;  /* 0x00000005ff097290 */ /* 0x000fe400097fe4ff */
[----:B------:R-:W-:Y:S02]  /*0160*/  UIADD3.X UR7, UPT, UPT, URZ, UR5, URZ, UP1, !UPT ;  /* 0x00000005ff077290 */ /* 0x000fe40008ffe4ff */
[----:B------:R-:W-:Y:S01]  /*0170*/  UIADD3.X UR5, UPT, UPT, URZ, UR5, URZ, UP0, !UPT ;  /* 0x00000005ff057290 */ /* 0x000fe200087fe4ff */
[----:B------:R1:W-:Y:S02]  /*0180*/  UTMACCTL.PF [UR12] ;  /* 0x000000000c0079b9 */ /* 0x0003e40008040000 */
[----:B------:R1:W-:Y:S02]  /*0190*/  UTMACCTL.PF [UR10] ;  /* 0x000000000a0079b9 */ /* 0x0003e40008040000 */
[----:B------:R1:W-:Y:S02]  /*01a0*/  UTMACCTL.PF [UR8] ;  /* 0x00000000080079b9 */ /* 0x0003e40008040000 */
[----:B------:R1:W-:Y:S02]  /*01b0*/  UTMACCTL.PF [UR6] ;  /* 0x00000000060079b9 */ /* 0x0003e40008040000 */
[----:B------:R1:W-:Y:S02]  /*01c0*/  UTMACCTL.PF [UR4] ;  /* 0x00000000040079b9 */ /* 0x0003e40008040000 */
[----:B-1----:R-:W-:Y:S01]  /*01d0*/  NOP ;  /* 0x0000000000007918 */ /* 0x002fe20000000000 */
.L_x_4:
[----:B------:R-:W-:Y:S05]  /*01e0*/  BSYNC.RECONVERGENT B0 ;  /* 0x0000000000007941 */ /* 0x000fea0003800200 */
.L_x_3:
[----:B------:R-:W-:Y:S05]  /*01f0*/  BRA `(.L_x_2) ;  /* 0x00000004005c7947 */ /* 0x000fea0003800000 */
.L_x_1:
[----:B------:R-:W-:Y:S01]  /*0200*/  ELECT P0, URZ, PT ;  /* 0x0000000000ff782f */ /* 0x000fe20003800000 */
[----:B------:R-:W-:-:S12]  /*0210*/  BSSY.RECONVERGENT B0, `(.L_x_5) ;  /* 0x0000026000007945 */ /* 0x000fd80003800200 */
[----:B------:R-:W-:Y:S05]  /*0220*/  @!P0 BRA `(.L_x_6) ;  /* 0x0000000000908947 */ /* 0x000fea0003800000 */
[----:B------:R-:W1:Y:S01]  /*0230*/  S2UR UR5, SR_CgaCtaId ;  /* 0x00000000000579c3 */ /* 0x000e620000008800 */
[----:B------:R-:W-:Y:S01]  /*0240*/  UMOV UR7, 0x400 ;  /* 0x0000040000077882 */ /* 0x000fe20000000000 */
[----:B------:R-:W-:Y:S01]  /*0250*/  UMOV UR6, 0x1 ;  /* 0x0000000100067882 */ /* 0x000fe20000000000 */
[----:B------:R-:W-:Y:S02]  /*0260*/  UMOV UR4, 0x20 ;  /* 0x0000002000047882 */ /* 0x000fe40000000000 */
[----:B------:R-:W-:-:S04]  /*0270*/  UIADD3 UR8, UPT, UPT, -UR4, 0x100000, URZ ;  /* 0x0010000004087890 */ /* 0x000fc8000fffe1ff */
[----:B------:R-:W-:Y:S02]  /*0280*/  USHF.L.U32 UR9, UR8, 0xb, URZ ;  /* 0x0000000b08097899 */ /* 0x000fe400080006ff */
[----:B------:R-:W-:Y:S01]  /*0290*/  USHF.L.U32 UR8, UR8, 0x1, URZ ;  /* 0x0000000108087899 */ /* 0x000fe200080006ff */
[----:B------:R-:W-:Y:S02]  /*02a0*/  UMOV UR4, 0x80 ;  /* 0x0000008000047882 */ /* 0x000fe40000000000 */
[----:B------:R-:W-:-:S04]  /*02b0*/  UIADD3 UR10, UPT, UPT, -UR4, 0x100000, URZ ;  /* 0x00100000040a7890 */ /* 0x000fc8000fffe1ff */
[----:B------:R-:W-:Y:S02]  /*02c0*/  USHF.L.U32 UR11, UR10, 0xb, URZ ;  /* 0x0000000b0a0b7899 */ /* 0x000fe400080006ff */
[----:B------:R-:W-:Y:S02]  /*02d0*/  USHF.L.U32 UR10, UR10, 0x1, URZ ;  /* 0x000000010a0a7899 */ /* 0x000fe400080006ff */
[----:B-1----:R-:W-:Y:S02]  /*02e0*/  ULEA UR5, UR5, UR7, 0x18 ;  /* 0x0000000705057291 */ /* 0x002fe4000f8ec0ff */
[----:B------:R-:W-:-:S04]  /*02f0*/  UIADD3 UR6, UPT, UPT, -UR6, 0x100000, URZ ;  /* 0x0010000006067890 */ /* 0x000fc8000fffe1ff */
[----:B------:R-:W-:Y:S02]  /*0300*/  USHF.L.U32 UR7, UR6, 0xb, URZ ;  /* 0x0000000b06077899 */ /* 0x000fe400080006ff */
[----:B------:R-:W-:Y:S01]  /*0310*/  USHF.L.U32 UR6, UR6, 0x1, URZ ;  /* 0x0000000106067899 */ /* 0x000fe200080006ff */
[----:B------:R-:W1:Y:S11]  /*0320*/  FENCE.VIEW.ASYNC.S ;  /* 0x00000000000073c6 */ /* 0x000e760000000000 */
[----:B-1----:R1:W2:Y:S01]  /*0330*/  SYNCS.EXCH.64 URZ, [UR5+0x32e00], UR6 ;  /* 0x032e000605ff75b2 */ /* 0x0022a20008000100 */
[----:B------:R1:W3:Y:S01]  /*0340*/  SYNCS.EXCH.64 URZ, [UR5+0x32e28], UR6 ;  /* 0x032e280605ff75b2 */ /* 0x0002e20008000100 */
[----:B------:R1:W4:Y:S01]  /*0350*/  SYNCS.EXCH.64 URZ, [UR5+0x32e50], UR8 ;  /* 0x032e500805ff75b2 */ /* 0x0003220008000100 */
[----:B------:R1:W5:Y:S01]  /*0360*/  SYNCS.EXCH.64 URZ, [UR5+0x32e08], UR6 ;  /* 0x032e080605ff75b2 */ /* 0x0003620008000100 */
[----:B------:R1:W1:Y:S01]  /*0370*/  SYNCS.EXCH.64 URZ, [UR5+0x32e30], UR6 ;  /* 0x032e300605ff75b2 */ /* 0x0002620008000100 */
        /* <DEDUP_REMOVED lines=14> */
[----:B------:R-:W-:Y:S01]  /*0460*/  NOP ;  /* 0x0000000000007918 */ /* 0x000fe20000000000 */
.L_x_6:
[----:B-1----:R-:W-:Y:S05]  /*0470*/  BSYNC.RECONVERGENT B0 ;  /* 0x0000000000007941 */ /* 0x002fea0003800200 */
.L_x_5:
[----:B------:R-:W-:Y:S05]  /*0480*/  BRA `(.L_x_2) ;  /* 0x0000000000b87947 */ /* 0x000fea0003800000 */
.L_x_0:
[----:B------:R-:W1:Y:S01]  /*0490*/  S2UR UR6, SR_CgaCtaId ;  /* 0x00000000000679c3 */ /* 0x000e620000008800 */
[----:B------:R-:W-:Y:S01]  /*04a0*/  NOP ;  /* 0x0000000000007918 */ /* 0x000fe20000000000 */
[----:B------:R-:W-:Y:S01]  /*04b0*/  UMOV UR4, 0x40 ;  /* 0x0000004000047882 */ /* 0x000fe20000000000 */
[----:B------:R-:W-:Y:S01]  /*04c0*/  UMOV UR5, 0x400 ;  /* 0x0000040000057882 */ /* 0x000fe20000000000 */
[----:B-1----:R-:W-:Y:S02]  /*04d0*/  ULEA UR4, UR6, UR4, 0x18 ;  /* 0x0000000406047291 */ /* 0x002fe4000f8ec0ff */
[----:B------:R-:W-:-:S07]  /*04e0*/  ULEA UR5, UR6, UR5, 0x18 ;  /* 0x0000000506057291 */ /* 0x000fce000f8ec0ff */
[----:B------:R-:W1:Y:S02]  /*04f0*/  LDS.U8 R0, [UR4] ;  /* 0x00000004ff007984 */ /* 0x000e640008000000 */
[----:B-1----:R-:W-:-:S13]  /*0500*/  ISETP.NE.AND P0, PT, R0, RZ, PT ;  /* 0x000000ff0000720c */ /* 0x002fda0003f05270 */
[----:B------:R-:W-:Y:S05]  /*0510*/  @P0 BRA `(.L_x_7) ;  /* 0x00000000007c0947 */ /* 0x000fea0003800000 */
[----:B------:R-:W-:-:S13]  /*0520*/  ELECT P0, URZ, PT ;  /* 0x0000000000ff782f */ /* 0x000fda0003800000 */
[----:B------:R-:W-:Y:S05]  /*0530*/  @!P0 BRA `(.L_x_8) ;  /* 0x0000000000848947 */ /* 0x000fea0003800000 */
[----:B------:R-:W-:Y:S01]  /*0540*/  UMOV UR4, 0x10 ;  /* 0x0000001000047882 */ /* 0x000fe20000000000 */
[----:B------:R-:W-:-:S04]  /*0550*/  IMAD.MOV.U32 R2, RZ, RZ, 0xffff ;  /* 0x0000ffffff027424 */ /* 0x000fc800078e00ff */
[----:B------:R-:W-:Y:S04]  /*0560*/  DEPBAR.LE SB1, 0x36 ;  /* 0x00009d800000791a */ /* 0x000fe80000000000 */
[----:B------:R-:W1:Y:S02]  /*0570*/  UTCATOMSWS.FIND_AND_SET.ALIGN UP0, UR4, UR4 ;  /* 0x00000004000475e3 */ /* 0x000e640008000800 */
[----:B-1----:R-:W-:Y:S01]  /*0580*/  PLOP3.LUT P0, PT, PT, PT, UP0, 0x80, 0x8 ;  /* 0x000000000008781c */ /* 0x002fe20003f0f008 */
[----:B------:R-:W-:-:S03]  /*0590*/  IMAD.U32 R7, RZ, RZ, UR4 ;  /* 0x00000004ff077e24 */ /* 0x000fc6000f8e00ff */
[----:B------:R-:W-:-:S04]  /*05a0*/  SEL R0, RZ, 0xffffffff, !P0 ;  /* 0xffffffffff007807 */ /* 0x000fc80004000000 */
[----:B------:R-:W-:Y:S01]  /*05b0*/  ISETP.NE.AND P0, PT, R0, RZ, PT ;  /* 0x000000ff0000720c */ /* 0x000fe20003f05270 */
[----:B------:R-:W-:-:S12]  /*05c0*/  IMAD.MOV.U32 R0, RZ, RZ, 0x1 ;  /* 0x00000001ff007424 */ /* 0x000fd800078e00ff */
[----:B------:R-:W-:Y:S05]  /*05d0*/  @P0 BRA `(.L_x_9) ;  /* 0x0000000000240947 */ /* 0x000fea0003800000 */
.L_x_10:
[----:B------:R-:W-:Y:S05]  /*05e0*/  NANOSLEEP 0x64 ;  /* 0x000000640000795d */ /* 0x000fea0003800000 */
[----:B------:R-:W-:-:S05]  /*05f0*/  UMOV UR4, 0x10 ;  /* 0x0000001000047882 */ /* 0x000fca0000000000 */
[----:B------:R-:W-:Y:S04]  /*0600*/  DEPBAR.LE SB1, 0x36 ;  /* 0x00009d800000791a */ /* 0x000fe80000000000 */
[----:B------:R-:W1:Y:S02]  /*0610*/  UTCATOMSWS.FIND_AND_SET.ALIGN UP0, UR4, UR4 ;  /* 0x00000004000475e3 */ /* 0x000e640008000800 */
[----:B-1----:R-:W-:Y:S01]  /*0620*/  PLOP3.LUT P0, PT, PT, PT, UP0, 0x80, 0x8 ;  /* 0x000000000008781c */ /* 0x002fe20003f0f008 */
[----:B------:R-:W-:-:S03]  /*0630*/  IMAD.U32 R7, RZ, RZ, UR4 ;  /* 0x00000004ff077e24 */ /* 0x000fc6000f8e00ff */
[----:B------:R-:W-:-:S04]  /*0640*/  SEL R4, RZ, 0xffffffff, !P0 ;  /* 0xffffffffff047807 */ /* 0x000fc80004000000 */
[----:B------:R-:W-:-:S13]  /*0650*/  ISETP.NE.AND P0, PT, R4, RZ, PT ;  /* 0x000000ff0400720c */ /* 0x000fda0003f05270 */
[----:B------:R-:W-:Y:S05]  /*0660*/  @!P0 BRA `(.L_x_10) ;  /* 0xfffffffc00dc8947 */ /* 0x000fea000383ffff */
.L_x_9:
[C---:B------:R-:W-:Y:S01]  /*0670*/  VIADD R5, R7.reuse, 0x10 ;  /* 0x0000001007057836 */ /* 0x040fe20000000000 */
[----:B------:R-:W-:Y:S01]  /*0680*/  UMOV UR4, 0x50 ;  /* 0x0000005000047882 */ /* 0x000fe20000000000 */
[----:B------:R-:W-:Y:S01]  /*0690*/  SHF.L.U32 R2, R2, R7, RZ ;  /* 0x0000000702027219 */ /* 0x000fe200000006ff */
[----:B------:R-:W-:Y:S01]  /*06a0*/  ULEA UR4, UR6, UR4, 0x18 ;  /* 0x0000000406047291 */ /* 0x000fe2000f8ec0ff */
[----:B------:R-:W-:Y:S01]  /*06b0*/  IMAD.SHL.U32 R7, R7, 0x20, RZ ;  /* 0x0000002007077824 */ /* 0x000fe200078e00ff */
[----:B------:R-:W-:-:S04]  /*06c0*/  SHF.L.U32 R5, R0, R5, RZ ;  /* 0x0000000500057219 */ /* 0x000fc800000006ff */
[----:B------:R-:W-:-:S05]  /*06d0*/  LOP3.LUT R2, R5, R2, RZ, 0xfc, !PT ;  /* 0x0000000205027212 */ /* 0x000fca00078efcff */
[----:B------:R1:W-:Y:S04]  /*06e0*/  ATOMS.OR RZ, [UR4], R2 ;  /* 0x00000002ffff798c */ /* 0x0003e8000b000004 */
[----:B------:R1:W-:Y:S01]  /*06f0*/  STS [UR5+0x32e98], R7 ;  /* 0x032e9807ff007988 */ /* 0x0003e20008000805 */
[----:B------:R-:W-:Y:S05]  /*0700*/  BRA `(.L_x_8) ;  /* 0x0000000000107947 */ /* 0x000fea0003800000 */
.L_x_7:
[----:B------:R-:W-:Y:S02]  /*0710*/  MOV R0, 0xffffffff ;  /* 0xffffffff00007802 */ /* 0x000fe40000000f00 */
[----:B------:R-:W-:-:S03]  /*0720*/  MOV R4, 0x750 ;  /* 0x0000075000047802 */ /* 0x000fc60000000f00 */
[----:B------:R1:W-:Y:S04]  /*0730*/  STS [UR5+0x32e98], R0 ;  /* 0x032e9800ff007988 */ /* 0x0003e80008000805 */
[----:B-1----:R-:W-:Y:S05]  /*0740*/  CALL.REL.NOINC `($__internal_1_$__cuda_sm10x_tcgen05_guardrail_trap_phase_invalid_during_alloc) ;  /* 0x0000003800c07944 */ /* 0x002fea0003c00000 */
.L_x_8:
[----:B------:R-:W-:Y:S05]  /*0750*/  WARPSYNC.ALL ;  /* 0x0000000000007948 */ /* 0x000fea0003800000 */
[----:B------:R-:W-:Y:S01]  /*0760*/  NOP ;  /* 0x0000000000007918 */ /* 0x000fe20000000000 */
.L_x_2:
[----:B------:R-:W1:Y:S01]  /*0770*/  LDC R0, c[0x0][0x388] ;  /* 0x0000e200ff007b82 */ /* 0x000e620000000800 */
[----:B------:R-:W5:Y:S07]  /*0780*/  S2R R21, SR_LANEID ;  /* 0x0000000000157919 */ /* 0x000f6e0000000000 */
[----:B--2345:R-:W-:Y:S01]  /*0790*/  BAR.SYNC.DEFER_BLOCKING 0x0 ;  /* 0x0000000000007b1d */ /* 0x03cfe20000010000 */
[----:B------:R-:W-:Y:S02]  /*07a0*/  ISETP.NE.AND P0, PT, R3, RZ, PT ;  /* 0x000000ff0300720c */ /* 0x000fe40003f05270 */
[----:B-1----:R-:W-:-:S04]  /*07b0*/  IADD3 R0, PT, PT, R0, 0x7f, RZ ;  /* 0x0000007f00007810 */ /* 0x002fc80007ffe0ff */
[----:B------:R-:W-:-:S05]  /*07c0*/  SHF.R.U32.HI R20, RZ, 0x7, R0 ;  /* 0x00000007ff147819 */ /* 0x000fca0000011600 */
[----:B------:R-:W-:Y:S02]  /*07d0*/  IMAD R22, R20, 0x1a, RZ ;  /* 0x0000001a14167824 */ /* 0x000fe400078e02ff */
[----:B------:R-:W-:Y:S05]  /*07e0*/  @!P0 BRA `(.L_x_11) ;  /* 0x00000010002c8947 */ /* 0x000fea0003800000 */
[----:B------:R-:W-:Y:S01]  /*07f0*/  ISETP.NE.AND P0, PT, R3, 0x1, PT ;  /* 0x000000010300780c */ /* 0x000fe20003f05270 */
[----:B------:R-:W1:-:S12]  /*0800*/  S2UR UR5, SR_CgaCtaId ;  /* 0x00000000000579c3 */ /* 0x000e580000008800 */
[----:B------:R-:W-:Y:S05]  /*0810*/  @!P0 BRA `(.L_x_12) ;  /* 0x0000000400948947 */ /* 0x000fea0003800000 */
[----:B------:R-:W-:-:S13]  /*0820*/  ISETP.NE.AND P0, PT, R3, 0x2, PT ;  /* 0x000000020300780c */ /* 0x000fda0003f05270 */
[----:B------:R-:W-:Y:S05]  /*0830*/  @P0 BRA `(.L_x_13) ;  /* 0x0000001c004c0947 */ /* 0x000fea0003800000 */
[----:B------:R-:W2:Y:S02]  /*0840*/  S2UR UR4, SR_CTAID.X ;  /* 0x00000000000479c3 */ /* 0x000ea40000002500 */
[----:B--2---:R-:W-:-:S13]  /*0850*/  ISETP.LE.U32.AND P0, PT, R22, UR4, PT ;  /* 0x0000000416007c0c */ /* 0x004fda000bf03070 */
[----:B-1----:R-:W-:Y:S05]  /*0860*/  @P0 EXIT ;  /* 0x000000000000094d */ /* 0x002fea0003800000 */
[--C-:B------:R-:W-:Y:S01]  /*0870*/  SHF.R.U32.HI R20, RZ, 0x3, R21.reuse ;  /* 0x00000003ff147819 */ /* 0x100fe20000011615 */
[----:B------:R-:W-:Y:S01]  /*0880*/  ULOP3.LUT UR4, URZ, UR4, URZ, 0x33, !UPT ;  /* 0x00000004ff047292 */ /* 0x000fe2000f8e33ff */
[----:B------:R-:W-:Y:S02]  /*0890*/  HFMA2 R15, -RZ, RZ, 0, 0 ;  /* 0x00000000ff0f7431 */ /* 0x000fe400000001ff */
[----:B------:R-:W-:Y:S01]  /*08a0*/  IMAD.MOV.U32 R16, RZ, RZ, RZ ;  /* 0x000000ffff107224 */ /* 0x000fe200078e00ff */
[C---:B------:R-:W-:Y:S01]  /*08b0*/  LOP3.LUT R6, R20.reuse, 0x1, RZ, 0x3c, !PT ;  /* 0x0000000114067812 */ /* 0x040fe200078e3cff */
[C---:B------:R-:W-:Y:S01]  /*08c0*/  IMAD.SHL.U32 R0, R20.reuse, 0x20, RZ ;  /* 0x0000002014007824 */ /* 0x040fe200078e00ff */
[----:B------:R-:W-:Y:S01]  /*08d0*/  LOP3.LUT R18, R20, 0x2, RZ, 0x3c, !PT ;  /* 0x0000000214127812 */ /* 0x000fe200078e3cff */
[----:B------:R-:W-:Y:S01]  /*08e0*/  VIADD R25, R22, UR4 ;  /* 0x0000000416197c36 */ /* 0x000fe20008000000 */
[----:B------:R-:W-:Y:S01]  /*08f0*/  LOP3.LUT R4, R20, 0x3, RZ, 0x3c, !PT ;  /* 0x0000000314047812 */ /* 0x000fe200078e3cff */
[----:B------:R-:W-:Y:S01]  /*0900*/  IMAD R20, R21, 0x4, R20 ;  /* 0x0000000415147824 */ /* 0x000fe200078e0214 */
[C---:B------:R-:W-:Y:S01]  /*0910*/  LOP3.LUT R2, R0.reuse, 0x20, RZ, 0x3c, !PT ;  /* 0x0000002000027812 */ /* 0x040fe200078e3cff */
[----:B------:R-:W-:Y:S01]  /*0920*/  IMAD.HI.U32 R25, R25, -0x3f03f03, RZ ;  /* 0xfc0fc0fd19197827 */ /* 0x000fe200078e00ff */
[C---:B------:R-:W-:Y:S01]  /*0930*/  LOP3.LUT R22, R0.reuse, 0x40, RZ, 0x3c, !PT ;  /* 0x0000004000167812 */ /* 0x040fe200078e3cff */
[----:B------:R-:W-:Y:S01]  /*0940*/  UMOV UR5, URZ ;  /* 0x000000ff00057c82 */ /* 0x000fe20008000000 */
[CC--:B------:R-:W-:Y:S01]  /*0950*/  IADD3 R24, PT, PT, R0.reuse, R21.reuse, RZ ;  /* 0x0000001500187210 */ /* 0x0c0fe20007ffe0ff */
[C---:B------:R-:W-:Y:S01]  /*0960*/  IMAD R19, R21.reuse, 0x4, R6 ;  /* 0x0000000415137824 */ /* 0x040fe200078e0206 */
[----:B------:R-:W-:Y:S01]  /*0970*/  LOP3.LUT R0, R0, 0x60, RZ, 0x3c, !PT ;  /* 0x0000006000007812 */ /* 0x000fe200078e3cff */
[C---:B------:R-:W-:Y:S01]  /*0980*/  IMAD R18, R21.reuse, 0x4, R18 ;  /* 0x0000000415127824 */ /* 0x040fe200078e0212 */
[----:B------:R-:W-:Y:S01]  /*0990*/  LEA R17, R21, R4, 0x2 ;  /* 0x0000000415117211 */ /* 0x000fe200078e10ff */
[----:B------:R-:W-:Y:S01]  /*09a0*/  IMAD.IADD R23, R2, 0x1, R21 ;  /* 0x0000000102177824 */ /* 0x000fe200078e0215 */
[----:B------:R-:W-:Y:S01]  /*09b0*/  SHF.R.U32.HI R25, RZ, 0x7, R25 ;  /* 0x00000007ff197819 */ /* 0x000fe20000011619 */
[----:B------:R-:W-:Y:S01]  /*09c0*/  IMAD.IADD R22, R22, 0x1, R21 ;  /* 0x0000000116167824 */ /* 0x000fe200078e0215 */
[----:B------:R-:W-:-:S07]  /*09d0*/  IADD3 R21, PT, PT, R0, R21, RZ ;  /* 0x0000001500157210 */ /* 0x000fce0007ffe0ff */
.L_x_17:
[----:B-1----:R-:W1:Y:S01]  /*09e0*/  S2R R0, SR_CgaCtaId ;  /* 0x0000000000007919 */ /* 0x002e620000008800 */
[----:B------:R-:W-:Y:S01]  /*09f0*/  MOV R3, 0x400 ;  /* 0x0000040000037802 */ /* 0x000fe20000000f00 */
[----:B------:R-:W-:-:S03]  /*0a00*/  UMOV UR4, URZ ;  /* 0x000000ff00047c82 */ /* 0x000fc60008000000 */
[----:B-1----:R-:W-:-:S07]  /*0a10*/  LEA R0, R0, R3, 0x18 ;  /* 0x0000000300007211 */ /* 0x002fce00078ec0ff */
.L_x_16:
[----:B-1----:R-:W-:Y:S01]  /*0a20*/  LEA R2, R15, R0, 0x3 ;  /* 0x000000000f027211 */ /* 0x002fe200078e18ff */
[----:B------:R-:W-:Y:S01]  /*0a30*/  ULOP3.LUT UP0, URZ, UR4, 0x3, URZ, 0xc0, !UPT ;  /* 0x0000000304ff7892 */ /* 0x000fe2000f80c0ff */
[----:B------:R-:W-:-:S04]  /*0a40*/  SHF.L.U32 R5, R16, 0x1f, RZ ;  /* 0x0000001f10057819 */ /* 0x000fc800000006ff */
[----:B------:R-:W1:Y:S02]  /*0a50*/  SYNCS.PHASECHK.TRANS64.TRYWAIT P0, [R2+URZ+0x32e00], R5 ;  /* 0x032e0005020075a7 */ /* 0x000e6400080011ff */
[----:B-1----:R-:W-:Y:S05]  /*0a60*/  @!P0 BRA `(.L_x_14) ;  /* 0x0000003400008947 */ /* 0x002fea0003800000 */
.L_x_54:
[----:B------:R-:W-:Y:S05]  /*0a70*/  BRA.U UP0, `(.L_x_15) ;  /* 0x0000000100bc7547 */ /* 0x000fea000b800000 */
[C-C-:B------:R-:W-:Y:S02]  /*0a80*/  IMAD R26, R15.reuse, 0x200, R0.reuse ;  /* 0x000002000f1a7824 */ /* 0x140fe400078e0200 */
[----:B------:R-:W-:Y:S02]  /*0a90*/  IMAD R3, R15, 0x400, R0 ;  /* 0x000004000f037824 */ /* 0x000fe400078e0200 */
[--C-:B------:R-:W-:Y:S01]  /*0aa0*/  IMAD R9, R24, 0x4, R26.reuse ;  /* 0x0000000418097824 */ /* 0x100fe200078e021a */
[-C--:B------:R-:W-:Y:S01]  /*0ab0*/  LEA R8, R23, R26.reuse, 0x2 ;  /* 0x0000001a17087211 */ /* 0x080fe200078e10ff */
[--C-:B------:R-:W-:Y:S01]  /*0ac0*/  IMAD R29, R22, 0x4, R26.reuse ;  /* 0x00000004161d7824 */ /* 0x100fe200078e021a */
[-C--:B------:R-:W-:Y:S01]  /*0ad0*/  LEA R27, R21, R26.reuse, 0x2 ;  /* 0x0000001a151b7211 */ /* 0x080fe200078e10ff */
[--C-:B-1----:R-:W-:Y:S01]  /*0ae0*/  IMAD R5, R19, 0x4, R26.reuse ;  /* 0x0000000413057824 */ /* 0x102fe200078e021a */
[-C--:B------:R-:W-:Y:S01]  /*0af0*/  LEA R6, R20, R26.reuse, 0x2 ;  /* 0x0000001a14067211 */ /* 0x080fe200078e10ff */
[----:B------:R-:W1:Y:S01]  /*0b00*/  LDS R9, [R9+0x31000] ;  /* 0x0310000009097984 */ /* 0x000e620000000800 */
[----:B------:R-:W-:Y:S01]  /*0b10*/  LEA R4, R18, R26, 0x2 ;  /* 0x0000001a12047211 */ /* 0x000fe200078e10ff */
[----:B------:R-:W-:Y:S01]  /*0b20*/  IMAD R26, R17, 0x4, R26 ;  /* 0x00000004111a7824 */ /* 0x000fe200078e021a */
[-C--:B------:R-:W-:Y:S01]  /*0b30*/  LEA R14, R24, R3.reuse, 0x2 ;  /* 0x00000003180e7211 */ /* 0x080fe200078e10ff */
[----:B------:R-:W2:Y:S01]  /*0b40*/  LDS R8, [R8+0x31000] ;  /* 0x0310000008087984 */ /* 0x000ea20000000800 */
[--C-:B------:R-:W-:Y:S01]  /*0b50*/  IMAD R11, R23, 0x4, R3.reuse ;  /* 0x00000004170b7824 */ /* 0x100fe200078e0203 */
[----:B------:R-:W-:Y:S01]  /*0b60*/  LEA R10, R22, R3, 0x2 ;  /* 0x00000003160a7211 */ /* 0x000fe200078e10ff */
[----:B------:R-:W-:Y:S01]  /*0b70*/  IMAD R7, R21, 0x4, R3 ;  /* 0x0000000415077824 */ /* 0x000fe200078e0203 */
[----:B------:R-:W3:Y:S04]  /*0b80*/  LDS R29, [R29+0x31000] ;  /* 0x031000001d1d7984 */ /* 0x000ee80000000800 */
[----:B------:R-:W4:Y:S01]  /*0b90*/  LDS R27, [R27+0x31000] ;  /* 0x031000001b1b7984 */ /* 0x000f220000000800 */
[----:B------:R-:W-:-:S03]  /*0ba0*/  NOP ;  /* 0x0000000000007918 */ /* 0x000fc60000000000 */
[----:B-1----:R1:W-:Y:S04]  /*0bb0*/  STS [R6+0x31000], R9 ;  /* 0x0310000906007388 */ /* 0x0023e80000000800 */
[----:B--2---:R2:W-:Y:S04]  /*0bc0*/  STS [R5+0x31000], R8 ;  /* 0x0310000805007388 */ /* 0x0045e80000000800 */
[----:B---3--:R3:W-:Y:S04]  /*0bd0*/  STS [R4+0x31000], R29 ;  /* 0x0310001d04007388 */ /* 0x0087e80000000800 */
[----:B----4-:R-:W-:Y:S04]  /*0be0*/  STS [R26+0x31000], R27 ;  /* 0x0310001b1a007388 */ /* 0x010fe80000000800 */
[----:B------:R-:W4:Y:S04]  /*0bf0*/  LDS R13, [R14+0x31a00] ;  /* 0x031a00000e0d7984 */ /* 0x000f280000000800 */
[----:B------:R-:W5:Y:S04]  /*0c00*/  LDS R12, [R11+0x31a00] ;  /* 0x031a00000b0c7984 */ /* 0x000f680000000800 */
[----:B------:R-:W5:Y:S01]  /*0c10*/  LDS R9, [R10+0x31a00] ;  /* 0x031a00000a097984 */ /* 0x000f620000000800 */
[----:B-1----:R-:W-:-:S03]  /*0c20*/  LEA R6, R20, R3, 0x2 ;  /* 0x0000000314067211 */ /* 0x002fc600078e10ff */
[----:B------:R-:W1:Y:S01]  /*0c30*/  LDS R8, [R7+0x31a00] ;  /* 0x031a000007087984 */ /* 0x000e620000000800 */
[----:B--2---:R-:W-:Y:S01]  /*0c40*/  IMAD R5, R19, 0x4, R3 ;  /* 0x0000000413057824 */ /* 0x004fe200078e0203 */
[----:B------:R-:W-:Y:S01]  /*0c50*/  NOP ;  /* 0x0000000000007918 */ /* 0x000fe20000000000 */
[-C--:B---3--:R-:W-:Y:S02]  /*0c60*/  LEA R4, R18, R3.reuse, 0x2 ;  /* 0x0000000312047211 */ /* 0x088fe400078e10ff */
[----:B------:R-:W-:Y:S01]  /*0c70*/  LEA R3, R17, R3, 0x2 ;  /* 0x0000000311037211 */ /* 0x000fe200078e10ff */
[----:B----4-:R-:W-:Y:S04]  /*0c80*/  STS [R6+0x31a00], R13 ;  /* 0x031a000d06007388 */ /* 0x010fe80000000800 */
[----:B-----5:R-:W-:Y:S04]  /*0c90*/  STS [R5+0x31a00], R12 ;  /* 0x031a000c05007388 */ /* 0x020fe80000000800 */
[----:B------:R-:W-:Y:S04]  /*0ca0*/  STS [R4+0x31a00], R9 ;  /* 0x031a000904007388 */ /* 0x000fe80000000800 */
[----:B-1----:R-:W-:Y:S04]  /*0cb0*/  STS [R3+0x31a00], R8 ;  /* 0x031a000803007388 */ /* 0x002fe80000000800 */
[----:B------:R-:W1:Y:S04]  /*0cc0*/  LDS R27, [R14+0x31c00] ;  /* 0x031c00000e1b7984 */ /* 0x000e680000000800 */
[----:B------:R-:W2:Y:S04]  /*0cd0*/  LDS R26, [R11+0x31c00] ;  /* 0x031c00000b1a7984 */ /* 0x000ea80000000800 */
[----:B------:R-:W3:Y:S04]  /*0ce0*/  LDS R29, [R10+0x31c00] ;  /* 0x031c00000a1d7984 */ /* 0x000ee80000000800 */
[----:B------:R-:W4:Y:S01]  /*0cf0*/  LDS R28, [R7+0x31c00] ;  /* 0x031c0000071c7984 */ /* 0x000f220000000800 */
[----:B------:R-:W-:-:S03]  /*0d00*/  NOP ;  /* 0x0000000000007918 */ /* 0x000fc60000000000 */
[----:B-1----:R5:W-:Y:S04]  /*0d10*/  STS [R6+0x31c00], R27 ;  /* 0x031c001b06007388 */ /* 0x002be80000000800 */
[----:B--2---:R5:W-:Y:S04]  /*0d20*/  STS [R5+0x31c00], R26 ;  /* 0x031c001a05007388 */ /* 0x004be80000000800 */
[----:B---3--:R5:W-:Y:S04]  /*0d30*/  STS [R4+0x31c00], R29 ;  /* 0x031c001d04007388 */ /* 0x008be80000000800 */
[----:B----4-:R5:W-:Y:S01]  /*0d40*/  STS [R3+0x31c00], R28 ;  /* 0x031c001c03007388 */ /* 0x010be20000000800 */
[----:B------:R1:W-:Y:S06]  /*0d50*/  MEMBAR.ALL.CTA ;  /* 0x0000000000007992 */ /* 0x0003ec0000008000 */
[----:B-1----:R-:W2:Y:S02]  /*0d60*/  FENCE.VIEW.ASYNC.S ;  /* 0x00000000000073c6 */ /* 0x002ea40000000000 */
.L_x_15:
[----:B-1----:R-:W-:Y:S01]  /*0d70*/  VIADD R2, R2, 0x32e50 ;  /* 0x00032e5002027836 */ /* 0x002fe20000000000 */
[C---:B------:R-:W-:Y:S01]  /*0d80*/  ISETP.NE.AND P0, PT, R15.reuse, 0x4, PT ;  /* 0x000000040f00780c */ /* 0x040fe20003f05270 */
[----:B------:R-:W-:Y:S01]  /*0d90*/  VIADD R15, R15, 0x1 ;  /* 0x000000010f0f7836 */ /* 0x000fe20000000000 */
[----:B------:R-:W-:Y:S02]  /*0da0*/  UIADD3 UR4, UPT, UPT, UR4, 0x1, URZ ;  /* 0x0000000104047890 */ /* 0x000fe4000fffe0ff */
[----:B------:R-:W-:Y:S02]  /*0db0*/  PRMT R2, RZ, 0x654, R2 ;  /* 0x00000654ff027816 */ /* 0x000fe40000000002 */
[----:B------:R-:W-:Y:S01]  /*0dc0*/  SEL R15, R15, RZ, P0 ;  /* 0x000000ff0f0f7207 */ /* 0x000fe20000000000 */
[----:B------:R-:W-:Y:S01]  /*0dd0*/  UISETP.NE.AND UP0, UPT, UR4, 0x38, UPT ;  /* 0x000000380400788c */ /* 0x000fe2000bf05270 */
[----:B--2---:R1:W-:Y:S02]  /*0de0*/  SYNCS.ARRIVE.TRANS64.RED.A1T0 RZ, [R2+URZ], RZ ;  /* 0x000000ff02ff79a7 */ /* 0x0043e400081004ff */
[----:B------:R-:W-:-:S04]  /*0df0*/  ISETP.NE.AND P0, PT, R15, RZ, PT ;  /* 0x000000ff0f00720c */ /* 0x000fc80003f05270 */
[----:B-----5:R-:W-:-:S04]  /*0e00*/  SEL R3, RZ, 0x1, P0 ;  /* 0x00000001ff037807 */ /* 0x020fc80000000000 */
[----:B------:R-:W-:Y:S01]  /*0e10*/  LOP3.LUT R16, R16, R3, RZ, 0x3c, !PT ;  /* 0x0000000310107212 */ /* 0x000fe200078e3cff */
[----:B------:R-:W-:Y:S06]  /*0e20*/  BRA.U UP0, `(.L_x_16) ;  /* 0xfffffff900fc7547 */ /* 0x000fec000b83ffff */
[----:B------:R-:W-:-:S13]  /*0e30*/  ISETP.NE.AND P0, PT, R25, UR5, PT ;  /* 0x0000000519007c0c */ /* 0x000fda000bf05270 */
[----:B------:R-:W-:Y:S05]  /*0e40*/  @!P0 EXIT ;  /* 0x000000000000894d */ /* 0x000fea0003800000 */
[----:B------:R-:W-:Y:S01]  /*0e50*/  UIADD3 UR5, UPT, UPT, UR5, 0x1, URZ ;  /* 0x0000000105057890 */ /* 0x000fe2000fffe0ff */
[----:B------:R-:W-:Y:S05]  /*0e60*/  BRA `(.L_x_17) ;  /* 0xfffffff800dc7947 */ /* 0x000fea000383ffff */
.L_x_12:
[----:B-1----:R-:W-:-:S09]  /*0e70*/  UISETP.NE.AND UP0, UPT, UR5, URZ, UPT ;  /* 0x000000ff0500728c */ /* 0x002fd2000bf05270 */
[----:B------:R-:W-:Y:S05]  /*0e80*/  BRA.U UP0, `(.L_x_13) ;  /* 0x0000001500b87547 */ /* 0x000fea000b800000 */
[----:B------:R-:W1:Y:S01]  /*0e90*/  S2UR UR4, SR_CTAID.X ;  /* 0x00000000000479c3 */ /* 0x000e620000002500 */
[----:B------:R-:W-:Y:S02]  /*0ea0*/  UMOV UR8, 0x400 ;  /* 0x0000040000087882 */ /* 0x000fe40000000000 */
[----:B------:R-:W-:-:S04]  /*0eb0*/  ULEA UR8, UR5, UR8, 0x18 ;  /* 0x0000000805087291 */ /* 0x000fc8000f8ec0ff */
[----:B------:R-:W-:Y:S02]  /*0ec0*/  UIADD3 UR5, UPT, UPT, UR8, 0x18000, URZ ;  /* 0x0001800008057890 */ /* 0x000fe4000fffe0ff */
[----:B------:R-:W-:Y:S02]  /*0ed0*/  UIADD3 UR6, UPT, UPT, UR8, 0x4000, URZ ;  /* 0x0000400008067890 */ /* 0x000fe4000fffe0ff */
[----:B------:R-:W-:Y:S02]  /*0ee0*/  USHF.R.U32.HI UR5, URZ, 0x4, UR5 ;  /* 0x00000004ff057899 */ /* 0x000fe40008011605 */
[----:B------:R-:W-:Y:S02]  /*0ef0*/  USHF.R.U32.HI UR6, URZ, 0x4, UR6 ;  /* 0x00000004ff067899 */ /* 0x000fe40008011606 */
[----:B------:R-:W-:Y:S01]  /*0f00*/  ULOP3.LUT UR5, UR5, 0x3fc0, URZ, 0xc0, !UPT ;  /* 0x00003fc005057892 */ /* 0x000fe2000f8ec0ff */
[----:B-1----:R-:W-:-:S13]  /*0f10*/  ISETP.LE.U32.AND P0, PT, R22, UR4, PT ;  /* 0x0000000416007c0c */ /* 0x002fda000bf03070 */
[----:B------:R-:W-:Y:S05]  /*0f20*/  @P0 EXIT ;  /* 0x000000000000094d */ /* 0x000fea0003800000 */
[----:B------:R-:W-:Y:S01]  /*0f30*/  ULOP3.LUT UR4, URZ, UR4, URZ, 0x33, !UPT ;  /* 0x00000004ff047292 */ /* 0x000fe2000f8e33ff */
[----:B------:R-:W-:Y:S01]  /*0f40*/  IMAD.U32 R0, RZ, RZ, UR5 ;  /* 0x00000005ff007e24 */ /* 0x000fe2000f8e00ff */
[----:B------:R-:W-:Y:S01]  /*0f50*/  ULOP3.LUT UR6, UR6, 0x3fc0, URZ, 0xc0, !UPT ;  /* 0x00003fc006067892 */ /* 0x000fe2000f8ec0ff */
[C---:B------:R-:W-:Y:S01]  /*0f60*/  ISETP.GE.U32.AND P0, PT, R21.reuse, 0x5, PT ;  /* 0x000000051500780c */ /* 0x040fe20003f06070 */
[----:B------:R-:W-:Y:S01]  /*0f70*/  IMAD.MOV.U32 R4, RZ, RZ, RZ ;  /* 0x000000ffff047224 */ /* 0x000fe200078e00ff */
[----:B------:R-:W-:Y:S01]  /*0f80*/  UMOV UR17, URZ ;  /* 0x000000ff00117c82 */ /* 0x000fe20008000000 */
[----:B------:R-:W-:Y:S01]  /*0f90*/  VIADD R3, R22, UR4 ;  /* 0x0000000416037c36 */ /* 0x000fe20008000000 */
[----:B------:R-:W-:Y:S01]  /*0fa0*/  UMOV UR15, URZ ;  /* 0x000000ff000f7c82 */ /* 0x000fe20008000000 */
[C---:B------:R-:W-:Y:S01]  /*0fb0*/  IMAD R5, R21.reuse, 0x500, R0 ;  /* 0x0000050015057824 */ /* 0x040fe200078e0200 */
[----:B------:R-:W-:Y:S01]  /*0fc0*/  LEA R7, R21, UR6, 0xa ;  /* 0x0000000615077c11 */ /* 0x000fe2000f8e50ff */
[----:B------:R-:W-:Y:S01]  /*0fd0*/  IMAD.HI.U32 R3, R3, -0x3f03f03, RZ ;  /* 0xfc0fc0fd03037827 */ /* 0x000fe200078e00ff */
[----:B------:R-:W-:Y:S01]  /*0fe0*/  UMOV UR6, 0x140 ;  /* 0x0000014000067882 */ /* 0x000fe20000000000 */
[----:B------:R-:W-:Y:S01]  /*0ff0*/  UMOV UR7, 0x144 ;  /* 0x0000014400077882 */ /* 0x000fe20000000000 */
[----:B------:R-:W-:Y:S01]  /*1000*/  SEL R7, R7, RZ, !P0 ;  /* 0x000000ff07077207 */ /* 0x000fe20004000000 */
[----:B------:R-:W-:Y:S01]  /*1010*/  UMOV UR4, 0x140 ;  /* 0x0000014000047882 */ /* 0x000fe20000000000 */
[----:B------:R-:W-:Y:S01]  /*1020*/  SEL R5, R5, RZ, !P0 ;  /* 0x000000ff05057207 */ /* 0x000fe20004000000 */
[----:B------:R-:W-:Y:S01]  /*1030*/  UMOV UR5, 0x144 ;  /* 0x0000014400057882 */ /* 0x000fe20000000000 */
[----:B------:R-:W-:-:S07]  /*1040*/  SHF.R.U32.HI R3, RZ, 0x7, R3 ;  /* 0x00000007ff037819 */ /* 0x000fce0000011603 */
.L_x_24:
[----:B------:R-:W-:Y:S02]  /*1050*/  USHF.R.U32.HI UR10, URZ, 0x1, UR17 ;  /* 0x00000001ff0a7899 */ /* 0x000fe40008011611 */
[----:B------:R-:W-:Y:S02]  /*1060*/  USHF.L.U32 UR9, UR17, 0x3, URZ ;  /* 0x0000000311097899 */ /* 0x000fe400080006ff */
[----:B------:R-:W-:Y:S02]  /*1070*/  ULOP3.LUT UR10, UR10, 0x1, URZ, 0xc, !UPT ;  /* 0x000000010a0a7892 */ /* 0x000fe4000f8e0cff */
[----:B------:R-:W-:Y:S02]  /*1080*/  ULOP3.LUT UR9, UR9, 0x8, URZ, 0xc0, !UPT ;  /* 0x0000000809097892 */ /* 0x000fe4000f8ec0ff */
[----:B------:R-:W-:Y:S02]  /*1090*/  USHF.L.U32 UR10, UR10, 0x1f, URZ ;  /* 0x0000001f0a0a7899 */ /* 0x000fe400080006ff */
[----:B------:R-:W-:-:S02]  /*10a0*/  ULOP3.LUT UR12, UR17, 0x1, URZ, 0xc0, !UPT ;  /* 0x00000001110c7892 */ /* 0x000fc4000f8ec0ff */
[----:B------:R-:W-:Y:S01]  /*10b0*/  MOV R0, UR9 ;  /* 0x0000000900007c02 */ /* 0x000fe20008000f00 */
[----:B------:R-:W-:Y:S01]  /*10c0*/  UIADD3 UR9, UPT, UPT, UR8, UR9, URZ ;  /* 0x0000000908097290 */ /* 0x000fe2000fffe0ff */
[----:B------:R-:W-:Y:S01]  /*10d0*/  MOV R9, UR10 ;  /* 0x0000000a00097c02 */ /* 0x000fe20008000f00 */
[----:B------:R-:W-:Y:S02]  /*10e0*/  UIMAD UR12, UR12, 0xa0, URZ ;  /* 0x000000a00c0c78a4 */ /* 0x000fe4000f8e02ff */
[----:B------:R-:W-:Y:S01]  /*10f0*/  UIADD3 UR11, UPT, UPT, UR9, 0x32e78, URZ ;  /* 0x00032e78090b7890 */ /* 0x000fe2000fffe0ff */
[----:B------:R-:W1:Y:S02]  /*1100*/  SYNCS.PHASECHK.TRANS64.TRYWAIT P0, [R0+UR8+0x32e88], R9 ;  /* 0x032e8809000075a7 */ /* 0x000e640008001108 */
[----:B-1----:R-:W-:Y:S09]  /*1110*/  @!P0 BRA `(.L_x_18) ;  /* 0x0000002c006c8947 */ /* 0x002ff20003800000 */
.L_x_56:
[----:B------:R-:W-:Y:S01]  /*1120*/  NOP ;  /* 0x0000000000007918 */ /* 0x000fe20000000000 */
[----:B------:R-:W-:-:S05]  /*1130*/  UMOV UR16, URZ ;  /* 0x000000ff00107c82 */ /* 0x000fca0008000000 */
.L_x_23:
[----:B------:R-:W-:Y:S01]  /*1140*/  ULEA UR10, UR15, UR8, 0x3 ;  /* 0x000000080f0a7291 */ /* 0x000fe2000f8e18ff */
[----:B-1----:R-:W-:Y:S01]  /*1150*/  SHF.L.U32 R9, R4, 0x1f, RZ ;  /* 0x0000001f04097819 */ /* 0x002fe200000006ff */
[----:B------:R-:W-:Y:S01]  /*1160*/  ULOP3.LUT UP0, UR14, UR16, 0x2, URZ, 0xc0, !UPT ;  /* 0x00000002100e7892 */ /* 0x000fe2000f80c0ff */
[----:B------:R-:W-:Y:S06]  /*1170*/  MOV R0, UR15 ;  /* 0x0000000f00007c02 */ /* 0x000fec0008000f00 */
[----:B------:R-:W1:Y:S02]  /*1180*/  SYNCS.PHASECHK.TRANS64.TRYWAIT P0, [UR10+0x32e50], R9 ;  /* 0x032e5009ff0075a7 */ /* 0x000e64000800110a */
[----:B-12---:R-:W-:Y:S05]  /*1190*/  @!P0 BRA `(.L_x_19) ;  /* 0x0000002c006c8947 */ /* 0x006fea0003800000 */
.L_x_58:
[----:B------:R-:W-:Y:S01]  /*11a0*/  NOP ;  /* 0x0000000000007918 */ /* 0x000fe20000000000 */
[----:B------:R-:W-:Y:S05]  /*11b0*/  BRA.U UP0, `(.L_x_20) ;  /* 0x0000000100487547 */ /* 0x000fea000b800000 */
[----:B------:R-:W-:Y:S02]  /*11c0*/  ULEA UR22, UR15, UR8, 0x9 ;  /* 0x000000080f167291 */ /* 0x000fe4000f8e48ff */
[----:B------:R-:W-:Y:S02]  /*11d0*/  ULEA UR9, UR15, UR8, 0xa ;  /* 0x000000080f097291 */ /* 0x000fe4000f8e50ff */
[----:B------:R-:W-:Y:S02]  /*11e0*/  UIADD3 UR22, UPT, UPT, UR22, 0x31000, URZ ;  /* 0x0003100016167890 */ /* 0x000fe4000fffe0ff */
[----:B------:R-:W-:Y:S02]  /*11f0*/  UIADD3 UR13, UPT, UPT, UR9, 0x31a00, URZ ;  /* 0x00031a00090d7890 */ /* 0x000fe4000fffe0ff */
[----:B------:R-:W-:Y:S02]  /*1200*/  UIADD3 UR9, UPT, UPT, UR9, 0x31c00, URZ ;  /* 0x00031c0009097890 */ /* 0x000fe4000fffe0ff */
[----:B------:R-:W-:Y:S02]  /*1210*/  USHF.R.U32.HI UR22, URZ, 0x4, UR22 ;  /* 0x00000004ff167899 */ /* 0x000fe40008011616 */
[----:B------:R-:W-:Y:S02]  /*1220*/  USHF.R.U32.HI UR13, URZ, 0x4, UR13 ;  /* 0x00000004ff0d7899 */ /* 0x000fe4000801160d */
[----:B------:R-:W-:Y:S02]  /*1230*/  USHF.R.U32.HI UR9, URZ, 0x4, UR9 ;  /* 0x00000004ff097899 */ /* 0x000fe40008011609 */
[----:B------:R-:W-:Y:S02]  /*1240*/  ULOP3.LUT UR18, UR22, 0x3fe0, URZ, 0xc0, !UPT ;  /* 0x00003fe016127892 */ /* 0x000fe4000f8ec0ff */
[----:B------:R-:W-:Y:S02]  /*1250*/  ULOP3.LUT UR20, UR13, 0x3fe0, URZ, 0xc0, !UPT ;  /* 0x00003fe00d147892 */ /* 0x000fe4000f8ec0ff */
[----:B------:R-:W-:Y:S01]  /*1260*/  ULOP3.LUT UR22, UR9, 0x3fc0, URZ, 0xc0, !UPT ;  /* 0x00003fc009167892 */ /* 0x000fe2000f8ec0ff */
[----:B------:R-:W-:Y:S01]  /*1270*/  UMOV UR19, 0x4008 ;  /* 0x0000400800137882 */ /* 0x000fe20000000000 */
[----:B------:R-:W-:Y:S01]  /*1280*/  UMOV UR21, 0x4008 ;  /* 0x0000400800157882 */ /* 0x000fe20000000000 */
[----:B------:R-:W-:Y:S02]  /*1290*/  UMOV UR23, 0x4008 ;  /* 0x0000400800177882 */ /* 0x000fe40000000000 */
[----:B------:R2:W-:Y:S02]  /*12a0*/  UTCCP.T.S.4x32dp128bit tmem[0x140], gdesc[UR18] ;  /* 0x00014012ff0079e7 */ /* 0x0005e40009100000 */
[----:B------:R2:W-:Y:S02]  /*12b0*/  UTCCP.T.S.4x32dp128bit tmem[0x144], gdesc[UR20] ;  /* 0x00014414ff0079e7 */ /* 0x0005e40009100000 */
[----:B------:R2:W-:Y:S01]  /*12c0*/  UTCCP.T.S.4x32dp128bit tmem[0x148], gdesc[UR22] ;  /* 0x00014816ff0079e7 */ /* 0x0005e20009100000 */
[----:B------:R-:W-:Y:S02]  /*12d0*/  NOP ;  /* 0x0000000000007918 */ /* 0x000fe40000000000 */
.L_x_20:
[----:B------:R-:W-:Y:S01]  /*12e0*/  UISETP.NE.AND UP0, UPT, UR15, 0x4, UPT ;  /* 0x000000040f00788c */ /* 0x000fe2000bf05270 */
[----:B-1----:R-:W1:Y:S01]  /*12f0*/  SHFL.IDX PT, R2, R7, R0, 0x1f ;  /* 0x00001f0007027589 */ /* 0x002e6200000e0000 */
[----:B------:R-:W-:Y:S01]  /*1300*/  UIADD3 UR9, UPT, UPT, UR15, 0x1, URZ ;  /* 0x000000010f097890 */ /* 0x000fe2000fffe0ff */
[----:B------:R-:W-:Y:S03]  /*1310*/  NOP ;  /* 0x0000000000007918 */ /* 0x000fe60000000000 */
[----:B------:R-:W-:Y:S03]  /*1320*/  USEL UR9, UR9, URZ, UP0 ;  /* 0x000000ff09097287 */ /* 0x000fe60008000000 */
[----:B------:R3:W4:Y:S01]  /*1330*/  SHFL.IDX PT, R6, R5, R0, 0x1f ;  /* 0x00001f0005067589 */ /* 0x00072200000e0000 */
[----:B------:R-:W-:Y:S02]  /*1340*/  USHF.L.U32 UR15, UR14, 0x4, URZ ;  /* 0x000000040e0f7899 */ /* 0x000fe400080006ff */
[----:B------:R-:W-:Y:S02]  /*1350*/  ULEA UR13, UR9, UR8, 0x3 ;  /* 0x00000008090d7291 */ /* 0x000fe4000f8e18ff */
[----:B------:R-:W-:Y:S01]  /*1360*/  ULEA UR14, UR14, 0x8a8, 0xd ;  /* 0x000008a80e0e7891 */ /* 0x000fe2000f8e68ff */
[----:B------:R-:W-:Y:S01]  /*1370*/  ISETP.NE.AND P0, PT, RZ, UR9, PT ;  /* 0x00000009ff007c0c */ /* 0x000fe2000bf05270 */
[----:B------:R-:W-:Y:S02]  /*1380*/  UISETP.NE.AND UP0, UPT, UR16, URZ, UPT ;  /* 0x000000ff1000728c */ /* 0x000fe4000bf05270 */
[----:B------:R-:W-:Y:S01]  /*1390*/  UPRMT UR15, UR15, 0x5410, UR14 ;  /* 0x000054100f0f7896 */ /* 0x000fe2000800000e */
[----:B------:R-:W-:Y:S01]  /*13a0*/  SEL R11, RZ, 0x1, P0 ;  /* 0x00000001ff0b7807 */ /* 0x000fe20000000000 */
[----:B------:R-:W-:Y:S01]  /*13b0*/  UIADD3 UR10, UPT, UPT, UR10, 0x32e28, URZ ;  /* 0x00032e280a0a7890 */ /* 0x000fe2000fffe0ff */
[----:B------:R-:W-:Y:S02]  /*13c0*/  UMOV UR14, URZ ;  /* 0x000000ff000e7c82 */ /* 0x000fe40008000000 */
[----:B------:R-:W-:Y:S01]  /*13d0*/  LOP3.LUT R4, R4, R11, RZ, 0x3c, !PT ;  /* 0x0000000b04047212 */ /* 0x000fe200078e3cff */
[----:B--2---:R-:W-:Y:S01]  /*13e0*/  UMOV UR21, 0x40004040 ;  /* 0x4000404000157882 */ /* 0x004fe20000000000 */
[----:B------:R-:W-:Y:S01]  /*13f0*/  UMOV UR19, 0x40004040 ;  /* 0x4000404000137882 */ /* 0x000fe20000000000 */
[----:B------:R-:W-:Y:S01]  /*1400*/  UMOV UR25, 0x40004040 ;  /* 0x4000404000197882 */ /* 0x000fe20000000000 */
[----:B------:R-:W-:Y:S01]  /*1410*/  UMOV UR23, 0x40004040 ;  /* 0x4000404000177882 */ /* 0x000fe20000000000 */
[----:B------:R-:W-:Y:S01]  /*1420*/  IMAD.U32 R9, R4, -0x80000000, RZ ;  /* 0x8000000004097824 */ /* 0x000fe200078e00ff */
[----:B------:R-:W-:Y:S01]  /*1430*/  UMOV UR29, 0x40004040 ;  /* 0x40004040001d7882 */ /* 0x000fe20000000000 */
[----:B------:R-:W-:Y:S01]  /*1440*/  UMOV UR27, 0x40004040 ;  /* 0x40004040001b7882 */ /* 0x000fe20000000000 */
[----:B------:R-:W-:Y:S01]  /*1450*/  UMOV UR33, 0x40004040 ;  /* 0x4000404000217882 */ /* 0x000fe20000000000 */
[----:B------:R-:W-:Y:S01]  /*1460*/  UMOV UR31, 0x40004040 ;  /* 0x40004040001f7882 */ /* 0x000fe20000000000 */
[----:B-1----:R-:W-:Y:S01]  /*1470*/  R2UR UR20, R2 ;  /* 0x00000000021472ca */ /* 0x002fe200000e0000 */
[----:B---3--:R-:W-:Y:S01]  /*1480*/  IMAD.U32 R0, RZ, RZ, UR9 ;  /* 0x00000009ff007e24 */ /* 0x008fe2000f8e00ff */
[----:B----4-:R-:W-:Y:S11]  /*1490*/  R2UR UR18, R6 ;  /* 0x00000000061272ca */ /* 0x010ff600000e0000 */
[----:B------:R-:W-:Y:S02]  /*14a0*/  UIADD3 UR24, UPT, UPT, UR20, 0x2, URZ ;  /* 0x0000000214187890 */ /* 0x000fe4000fffe0ff */
[----:B------:R-:W-:Y:S01]  /*14b0*/  UIADD3 UR22, UPT, UPT, UR18, 0x2, URZ ;  /* 0x0000000212167890 */ /* 0x000fe2000fffe0ff */
[----:B------:R1:W-:Y:S01]  /*14c0*/  UTCQMMA gdesc[UR20], gdesc[UR18], tmem[UR12], tmem[UR14], idesc[UR15], tmem[UR6], UP0 ;  /* 0x00060e1214007dea */ /* 0x0003e2000800030c */
[----:B------:R-:W-:Y:S02]  /*14d0*/  UIADD3 UR28, UPT, UPT, UR20, 0x4, URZ ;  /* 0x00000004141c7890 */ /* 0x000fe4000fffe0ff */
[----:B------:R-:W-:Y:S02]  /*14e0*/  UIADD3 UR26, UPT, UPT, UR18, 0x4, URZ ;  /* 0x00000004121a7890 */ /* 0x000fe4000fffe0ff */
[----:B------:R-:W-:Y:S02]  /*14f0*/  UIADD3 UR32, UPT, UPT, UR20, 0x6, URZ ;  /* 0x0000000614207890 */ /* 0x000fe4000fffe0ff */
[----:B------:R-:W-:Y:S01]  /*1500*/  UIADD3 UR30, UPT, UPT, UR18, 0x6, URZ ;  /* 0x00000006121e7890 */ /* 0x000fe2000fffe0ff */
[----:B------:R1:W-:Y:S04]  /*1510*/  UTCQMMA gdesc[UR24], gdesc[UR22], tmem[UR12], tmem[UR14], idesc[UR15], tmem[UR6], UPT ;  /* 0x00060e1618007dea */ /* 0x0003e8000b80030c */
[----:B------:R1:W-:Y:S04]  /*1520*/  UTCQMMA gdesc[UR28], gdesc[UR26], tmem[UR12], tmem[UR14], idesc[UR15], tmem[UR6], UPT ;  /* 0x00060e1a1c007dea */ /* 0x0003e8000b80030c */
[----:B------:R1:W-:Y:S01]  /*1530*/  UTCQMMA gdesc[UR32], gdesc[UR30], tmem[UR12], tmem[UR14], idesc[UR15], tmem[UR6], UPT ;  /* 0x00060e1e20007dea */ /* 0x0003e2000b80030c */
[----:B------:R1:W-:Y:S01]  /*1540*/  UTCBAR [UR10], URZ ;  /* 0x000000ff0a0073e9 */ /* 0x0003e200080000ff */
[----:B------:R-:W2:Y:S02]  /*1550*/  SYNCS.PHASECHK.TRANS64.TRYWAIT P0, [UR13+0x32e50], R9 ;  /* 0x032e5009ff0075a7 */ /* 0x000ea4000800110d */
[----:B-12---:R-:W-:Y:S05]  /*1560*/  @!P0 BRA `(.L_x_21) ;  /* 0x0000002800948947 */ /* 0x006fea0003800000 */
.L_x_60:
[----:B------:R-:W-:Y:S01]  /*1570*/  UIADD3 UR10, UPT, UPT, UR16, 0x1, URZ ;  /* 0x00000001100a7890 */ /* 0x000fe2000fffe0ff */
[----:B-1----:R-:W1:Y:S01]  /*1580*/  SHFL.IDX PT, R2, R7, R0, 0x1f ;  /* 0x00001f0007027589 */ /* 0x002e6200000e0000 */
[----:B------:R-:W-:Y:S02]  /*1590*/  UIADD3 UR13, UPT, UPT, UR13, 0x32e28, URZ ;  /* 0x00032e280d0d7890 */ /* 0x000fe4000fffe0ff */
[----:B------:R-:W-:Y:S05]  /*15a0*/  USHF.L.U32 UR14, UR10, 0xd, URZ ;  /* 0x0000000d0a0e7899 */ /* 0x000fea00080006ff */
[----:B------:R-:W2:Y:S01]  /*15b0*/  SHFL.IDX PT, R6, R5, R0, 0x1f ;  /* 0x00001f0005067589 */ /* 0x000ea200000e0000 */
[----:B------:R-:W-:Y:S01]  /*15c0*/  USHF.L.U32 UR15, UR10, 0x4, URZ ;  /* 0x000000040a0f7899 */ /* 0x000fe200080006ff */
[----:B------:R-:W-:Y:S01]  /*15d0*/  NOP ;  /* 0x0000000000007918 */ /* 0x000fe20000000000 */
[----:B------:R-:W-:Y:S01]  /*15e0*/  ULOP3.LUT UR14, UR14, 0x6000, URZ, 0xc0, !UPT ;  /* 0x000060000e0e7892 */ /* 0x000fe2000f8ec0ff */
[----:B------:R-:W-:Y:S01]  /*15f0*/  NOP ;  /* 0x0000000000007918 */ /* 0x000fe20000000000 */
[----:B------:R-:W-:Y:S02]  /*1600*/  ULOP3.LUT UR15, UR15, 0x30, URZ, 0xc0, !UPT ;  /* 0x000000300f0f7892 */ /* 0x000fe4000f8ec0ff */
[----:B------:R-:W-:Y:S02]  /*1610*/  ULOP3.LUT UR14, UR14, 0x8a8, URZ, 0xfc, !UPT ;  /* 0x000008a80e0e7892 */ /* 0x000fe4000f8efcff */
[----:B------:R-:W-:Y:S02]  /*1620*/  UISETP.NE.AND UP0, UPT, UR10, 0x37, UPT ;  /* 0x000000370a00788c */ /* 0x000fe4000bf05270 */
[----:B------:R-:W-:Y:S01]  /*1630*/  UPRMT UR15, UR15, 0x5410, UR14 ;  /* 0x000054100f0f7896 */ /* 0x000fe2000800000e */
[----:B------:R-:W-:Y:S02]  /*1640*/  UMOV UR21, 0x40004040 ;  /* 0x4000404000157882 */ /* 0x000fe40000000000 */
[----:B------:R-:W-:Y:S01]  /*1650*/  UMOV UR14, URZ ;  /* 0x000000ff000e7c82 */ /* 0x000fe20008000000 */
[----:B------:R-:W-:Y:S01]  /*1660*/  UMOV UR19, 0x40004040 ;  /* 0x4000404000137882 */ /* 0x000fe20000000000 */
[----:B------:R-:W-:Y:S01]  /*1670*/  UMOV UR25, 0x40004040 ;  /* 0x4000404000197882 */ /* 0x000fe20000000000 */
[----:B------:R-:W-:Y:S01]  /*1680*/  UMOV UR23, 0x40004040 ;  /* 0x4000404000177882 */ /* 0x000fe20000000000 */
[----:B------:R-:W-:Y:S01]  /*1690*/  UMOV UR29, 0x40004040 ;  /* 0x40004040001d7882 */ /* 0x000fe20000000000 */
[----:B-1----:R-:W-:Y:S01]  /*16a0*/  R2UR UR20, R2 ;  /* 0x00000000021472ca */ /* 0x002fe200000e0000 */
[----:B------:R-:W-:Y:S01]  /*16b0*/  UMOV UR27, 0x40004040 ;  /* 0x40004040001b7882 */ /* 0x000fe20000000000 */
[----:B--2---:R-:W-:Y:S01]  /*16c0*/  R2UR UR18, R6 ;  /* 0x00000000061272ca */ /* 0x004fe200000e0000 */
[----:B------:R-:W-:Y:S01]  /*16d0*/  UMOV UR33, 0x40004040 ;  /* 0x4000404000217882 */ /* 0x000fe20000000000 */
[----:B------:R-:W-:Y:S09]  /*16e0*/  UMOV UR31, 0x40004040 ;  /* 0x40004040001f7882 */ /* 0x000ff20000000000 */
[----:B------:R-:W-:Y:S02]  /*16f0*/  UIADD3 UR24, UPT, UPT, UR20, 0x2, URZ ;  /* 0x0000000214187890 */ /* 0x000fe4000fffe0ff */
[----:B------:R-:W-:Y:S01]  /*1700*/  UIADD3 UR22, UPT, UPT, UR18, 0x2, URZ ;  /* 0x0000000212167890 */ /* 0x000fe2000fffe0ff */
[----:B------:R1:W-:Y:S01]  /*1710*/  UTCQMMA gdesc[UR20], gdesc[UR18], tmem[UR12], tmem[UR14], idesc[UR15], tmem[UR4], UPT ;  /* 0x00040e1214007dea */ /* 0x0003e2000b80030c */
        /* <DEDUP_REMOVED lines=8> */
[----:B------:R-:W-:Y:S05]  /*17a0*/  BRA.U UP0, `(.L_x_22) ;  /* 0x0000000100087547 */ /* 0x000fea000b800000 */
[----:B------:R2:W-:Y:S01]  /*17b0*/  UTCBAR [UR11], URZ ;  /* 0x000000ff0b0073e9 */ /* 0x0005e200080000ff */
[----:B------:R-:W-:Y:S01]  /*17c0*/  NOP ;  /* 0x0000000000007918 */ /* 0x000fe20000000000 */
.L_x_22:
[----:B------:R-:W-:Y:S02]  /*17d0*/  UISETP.NE.AND UP0, UPT, UR9, 0x4, UPT ;  /* 0x000000040900788c */ /* 0x000fe4000bf05270 */
[----:B------:R-:W-:Y:S02]  /*17e0*/  UIADD3 UR9, UPT, UPT, UR9, 0x1, URZ ;  /* 0x0000000109097890 */ /* 0x000fe4000fffe0ff */
[----:B------:R-:W-:Y:S02]  /*17f0*/  UIADD3 UR16, UPT, UPT, UR16, 0x2, URZ ;  /* 0x0000000210107890 */ /* 0x000fe4000fffe0ff */
[----:B-1----:R-:W-:Y:S02]  /*1800*/  USEL UR15, UR9, URZ, UP0 ;  /* 0x000000ff090f7287 */ /* 0x002fe40008000000 */
[----:B------:R-:W-:Y:S04]  /*1810*/  UISETP.NE.AND UP0, UPT, UR16, 0x38, UPT ;  /* 0x000000381000788c */ /* 0x000fe8000bf05270 */
[----:B------:R-:W-:Y:S04]  /*1820*/  ISETP.NE.AND P0, PT, RZ, UR15, PT ;  /* 0x0000000fff007c0c */ /* 0x000fe8000bf05270 */
[----:B------:R-:W-:Y:S04]  /*1830*/  SEL R9, RZ, 0x1, P0 ;  /* 0x00000001ff097807 */ /* 0x000fe80000000000 */
[----:B------:R-:W-:Y:S01]  /*1840*/  LOP3.LUT R4, R4, R9, RZ, 0x3c, !PT ;  /* 0x0000000904047212 */ /* 0x000fe200078e3cff */
[----:B------:R-:W-:Y:S06]  /*1850*/  BRA.U UP0, `(.L_x_23) ;  /* 0xfffffff900387547 */ /* 0x000fec000b83ffff */
[----:B------:R-:W-:-:S13]  /*1860*/  ISETP.NE.AND P0, PT, R3, UR17, PT ;  /* 0x0000001103007c0c */ /* 0x000fda000bf05270 */
[----:B--2---:R-:W-:Y:S05]  /*1870*/  @!P0 EXIT ;  /* 0x000000000000894d */ /* 0x004fea0003800000 */
[----:B------:R-:W-:Y:S01]  /*1880*/  UIADD3 UR17, UPT, UPT, UR17, 0x1, URZ ;  /* 0x0000000111117890 */ /* 0x000fe2000fffe0ff */
[----:B------:R-:W-:Y:S11]  /*1890*/  BRA `(.L_x_24) ;  /* 0xfffffff400ec7947 */ /* 0x000ff6000383ffff */
.L_x_11:
[----:B------:R-:W-:-:S13]  /*18a0*/  ELECT P0, URZ, PT ;  /* 0x0000000000ff782f */ /* 0x000fda0003800000 */
[----:B------:R-:W-:Y:S05]  /*18b0*/  @!P0 BRA `(.L_x_13) ;  /* 0x0000000c002c8947 */ /* 0x000fea0003800000 */
[----:B------:R-:W1:Y:S02]  /*18c0*/  S2R R9, SR_CTAID.X ;  /* 0x0000000000097919 */ /* 0x000e640000002500 */
[----:B-1----:R-:W-:-:S13]  /*18d0*/  ISETP.GE.U32.AND P0, PT, R9, R22, PT ;  /* 0x000000160900720c */ /* 0x002fda0003f06070 */
[----:B------:R-:W-:Y:S05]  /*18e0*/  @P0 EXIT ;  /* 0x000000000000094d */ /* 0x000fea0003800000 */
[----:B------:R-:W1:Y:S01]  /*18f0*/  LDC.64 R12, c[0x0][0x348] ;  /* 0x0000d200ff0c7b82 */ /* 0x000e620000000a00 */
[----:B------:R-:W-:Y:S01]  /*1900*/  LOP3.LUT R3, RZ, R9, RZ, 0x33, !PT ;  /* 0x00000009ff037212 */ /* 0x000fe200078e33ff */
[----:B------:R-:W-:Y:S02]  /*1910*/  HFMA2 R10, -RZ, RZ, 0, 0 ;  /* 0x00000000ff0a7431 */ /* 0x000fe400000001ff */
[----:B------:R-:W-:Y:S01]  /*1920*/  IMAD.MOV.U32 R0, RZ, RZ, R9 ;  /* 0x000000ffff007224 */ /* 0x000fe200078e0009 */
[----:B------:R-:W-:Y:S01]  /*1930*/  MOV R14, RZ ;  /* 0x000000ff000e7202 */ /* 0x000fe20000000f00 */
[----:B------:R-:W-:Y:S02]  /*1940*/  IMAD.MOV.U32 R5, RZ, RZ, RZ ;  /* 0x000000ffff057224 */ /* 0x000fe400078e00ff */
[----:B------:R-:W-:-:S04]  /*1950*/  IMAD.IADD R3, R22, 0x1, R3 ;  /* 0x0000000116037824 */ /* 0x000fc800078e0203 */
[----:B------:R-:W-:-:S05]  /*1960*/  IMAD.HI.U32 R8, R3, -0x3f03f03, RZ ;  /* 0xfc0fc0fd03087827 */ /* 0x000fca00078e00ff */
[----:B------:R-:W-:-:S07]  /*1970*/  SHF.R.U32.HI R8, RZ, 0x7, R8 ;  /* 0x00000007ff087819 */ /* 0x000fce0000011608 */
.L_x_30:
[----:B------:R-:W-:Y:S01]  /*1980*/  IMAD.HI.U32 R15, R0, 0x4ec4ec4f, RZ ;  /* 0x4ec4ec4f000f7827 */ /* 0x000fe200078e00ff */
[----:B------:R-:W-:-:S04]  /*1990*/  MOV R2, 0x1a00 ;  /* 0x00001a0000027802 */ /* 0x000fc80000000f00 */
[----:B------:R-:W-:-:S05]  /*19a0*/  SHF.R.U32.HI R15, RZ, 0x7, R15 ;  /* 0x00000007ff0f7819 */ /* 0x000fca000001160f */
[C---:B------:R-:W-:Y:S02]  /*19b0*/  IMAD R45, R15.reuse, -0x10, R20 ;  /* 0xfffffff00f2d7824 */ /* 0x040fe400078e0214 */
[----:B------:R-:W-:-:S03]  /*19c0*/  IMAD R3, R15, -0x1a0, R0 ;  /* 0xfffffe600f037824 */ /* 0x000fc600078e0200 */
[----:B------:R-:W-:Y:S02]  /*19d0*/  VIMNMX.U32 R45, PT, PT, R45, 0x10, PT ;  /* 0x000000102d2d7848 */ /* 0x000fe40003fe0000 */
[----:B------:R-:W-:Y:S02]  /*19e0*/  LOP3.LUT R6, R3, 0xffff, RZ, 0xc0, !PT ;  /* 0x0000ffff03067812 */ /* 0x000fe400078ec0ff */
[----:B-1----:R-:W-:Y:S05]  /*19f0*/  CALL.REL.NOINC `($__internal_3_$__cuda_sm20_div_u16) ;  /* 0x00000028002c7944 */ /* 0x002fea0003c00000 */
[----:B------:R-:W1:Y:S01]  /*1a00*/  S2R R0, SR_CgaCtaId ;  /* 0x0000000000007919 */ /* 0x000e620000008800 */
[----:B------:R-:W-:Y:S01]  /*1a10*/  PRMT R45, R45, 0x9910, RZ ;  /* 0x000099102d2d7816 */ /* 0x000fe200000000ff */
[----:B------:R-:W-:Y:S01]  /*1a20*/  IMAD.MOV.U32 R11, RZ, RZ, 0x100 ;  /* 0x00000100ff0b7424 */ /* 0x000fe200078e00ff */
[C---:B------:R-:W-:Y:S02]  /*1a30*/  PRMT R2, R33.reuse, 0x9910, RZ ;  /* 0x0000991021027816 */ /* 0x040fe400000000ff */
[----:B------:R-:W-:-:S03]  /*1a40*/  LOP3.LUT R6, R33, 0xffff, RZ, 0xc0, !PT ;  /* 0x0000ffff21067812 */ /* 0x000fc600078ec0ff */
[----:B------:R-:W-:Y:S02]  /*1a50*/  IMAD R2, R45, R2, RZ ;  /* 0x000000022d027224 */ /* 0x000fe400078e02ff */
[----:B------:R-:W-:Y:S02]  /*1a60*/  IMAD R6, R6, 0xa0, RZ ;  /* 0x000000a006067824 */ /* 0x000fe400078e02ff */
[----:B------:R-:W-:-:S05]  /*1a70*/  IMAD.MOV R2, RZ, RZ, -R2 ;  /* 0x000000ffff027224 */ /* 0x000fca00078e0a02 */
[----:B------:R-:W-:-:S05]  /*1a80*/  PRMT R2, R2, 0x7710, RZ ;  /* 0x0000771002027816 */ /* 0x000fca00000000ff */
[----:B------:R-:W-:Y:S01]  /*1a90*/  IMAD.IADD R2, R3, 0x1, R2 ;  /* 0x0000000103027824 */ /* 0x000fe200078e0202 */
[----:B------:R-:W-:-:S04]  /*1aa0*/  MOV R3, 0x400 ;  /* 0x0000040000037802 */ /* 0x000fc80000000f00 */
[----:B------:R-:W-:Y:S02]  /*1ab0*/  LOP3.LUT R2, R2, 0xffff, RZ, 0xc0, !PT ;  /* 0x0000ffff02027812 */ /* 0x000fe400078ec0ff */
[----:B-1----:R-:W-:-:S03]  /*1ac0*/  LEA R0, R0, R3, 0x18 ;  /* 0x0000000300007211 */ /* 0x002fc600078ec0ff */
[----:B------:R-:W-:Y:S02]  /*1ad0*/  IMAD R7, R15, 0x10, R2 ;  /* 0x000000100f077824 */ /* 0x000fe400078e0202 */
[----:B------:R-:W-:Y:S02]  /*1ae0*/  HFMA2 R15, -RZ, RZ, 0, 0 ;  /* 0x00000000ff0f7431 */ /* 0x000fe400000001ff */
[----:B------:R-:W-:Y:S01]  /*1af0*/  VIADD R16, R0, 0x32e00 ;  /* 0x00032e0000107836 */ /* 0x000fe20000000000 */
[----:B------:R-:W-:-:S07]  /*1b00*/  SHF.L.U32 R7, R7, 0x7, RZ ;  /* 0x0000000707077819 */ /* 0x000fce00000006ff */
.L_x_29:
[----:B------:R-:W-:Y:S01]  /*1b10*/  LOP3.LUT R18, R14, 0x1, RZ, 0x3c, !PT ;  /* 0x000000010e127812 */ /* 0x000fe200078e3cff */
[C---:B------:R-:W-:Y:S01]  /*1b20*/  IMAD R17, R5.reuse, 0x8, R16 ;  /* 0x0000000805117824 */ /* 0x040fe200078e0210 */
[----:B------:R-:W-:Y:S05]  /*1b30*/  YIELD ;  /* 0x0000000000007946 */ /* 0x000fea0003800000 */
[----:B------:R-:W-:Y:S01]  /*1b40*/  IMAD.U32 R4, R18, -0x80000000, RZ ;  /* 0x8000000012047824 */ /* 0x000fe200078e00ff */
[C---:B------:R-:W-:Y:S01]  /*1b50*/  ISETP.NE.AND P0, PT, R5.reuse, 0x4, PT ;  /* 0x000000040500780c */ /* 0x040fe20003f05270 */
[C---:B------:R-:W-:Y:S02]  /*1b60*/  VIADD R3, R5.reuse, 0x1 ;  /* 0x0000000105037836 */ /* 0x040fe40000000000 */
[----:B------:R-:W1:Y:S01]  /*1b70*/  SYNCS.PHASECHK.TRANS64.TRYWAIT P1, [R17+URZ+0x28], R4 ;  /* 0x00002804110075a7 */ /* 0x000e6200080211ff */
[--C-:B------:R-:W-:Y:S02]  /*1b80*/  IMAD R18, R5, 0x4000, R0.reuse ;  /* 0x0000400005127824 */ /* 0x100fe400078e0200 */
[----:B------:R-:W-:Y:S01]  /*1b90*/  SEL R3, R3, RZ, P0 ;  /* 0x000000ff03037207 */ /* 0x000fe20000000000 */
[----:B------:R-:W-:Y:S03]  /*1ba0*/  IMAD R2, R5, 0x5000, R0 ;  /* 0x0000500005027824 */ /* 0x000fe600078e0200 */
[----:B------:R-:W-:Y:S04]  /*1bb0*/  ISETP.NE.AND P0, PT, R3, RZ, PT ;  /* 0x000000ff0300720c */ /* 0x000fe80003f05270 */
[----:B------:R-:W-:Y:S01]  /*1bc0*/  SEL R19, RZ, 0x1, P0 ;  /* 0x00000001ff137807 */ /* 0x000fe20000000000 */
[----:B-1----:R-:W-:Y:S08]  /*1bd0*/  @!P1 BRA `(.L_x_25) ;  /* 0x0000002400149947 */ /* 0x002ff00003800000 */
.L_x_62:
[----:B------:R-:W-:Y:S01]  /*1be0*/  IADD3 R22, P1, PT, R12, 0x40, RZ ;  /* 0x000000400c167810 */ /* 0x000fe20007f3e0ff */
[----:B------:R-:W-:Y:S01]  /*1bf0*/  IMAD R21, R3, 0x8, R16 ;  /* 0x0000000803157824 */ /* 0x000fe200078e0210 */
[----:B------:R-:W-:Y:S01]  /*1c00*/  LOP3.LUT R14, R14, R19, RZ, 0x3c, !PT ;  /* 0x000000130e0e7212 */ /* 0x000fe200078e3cff */
[----:B------:R-:W-:Y:S01]  /*1c10*/  UMOV UR20, 0x0 ;  /* 0x0000000000147882 */ /* 0x000fe20000000000 */
[----:B------:R-:W-:Y:S01]  /*1c20*/  R2UR UR12, R18 ;  /* 0x00000000120c72ca */ /* 0x000fe200000e0000 */
[--C-:B------:R-:W-:Y:S01]  /*1c30*/  IMAD R18, R5, 0x200, R0.reuse ;  /* 0x0000020005127824 */ /* 0x100fe200078e0200 */
[----:B------:R-:W-:Y:S01]  /*1c40*/  R2UR UR14, R11 ;  /* 0x000000000b0e72ca */ /* 0x000fe200000e0000 */
[--C-:B-1----:R-:W-:Y:S01]  /*1c50*/  IMAD.X R23, RZ, RZ, R13.reuse, P1 ;  /* 0x000000ffff177224 */ /* 0x102fe200008e060d */
[----:B------:R-:W1:Y:S01]  /*1c60*/  LDCU.64 UR18, c[0x0][0x348] ;  /* 0x00006900ff1277ac */ /* 0x000e620008000a00 */
[--C-:B------:R-:W-:Y:S01]  /*1c70*/  IMAD R19, R5, 0x400, R0.reuse ;  /* 0x0000040005137824 */ /* 0x100fe200078e0200 */
[----:B------:R-:W-:Y:S01]  /*1c80*/  R2UR UR4, R18 ;  /* 0x00000000120472ca */ /* 0x000fe200000e0000 */
[----:B------:R-:W-:Y:S01]  /*1c90*/  IMAD.MOV.U32 R26, RZ, RZ, 0x9480 ;  /* 0x00009480ff1a7424 */ /* 0x000fe200078e00ff */
[----:B------:R-:W-:Y:S01]  /*1ca0*/  IADD3 R18, P0, PT, R12, 0xc0, RZ ;  /* 0x000000c00c127810 */ /* 0x000fe20007f1e0ff */
[----:B------:R-:W-:Y:S01]  /*1cb0*/  UMOV UR21, 0x10000000 ;  /* 0x1000000000157882 */ /* 0x000fe20000000000 */
[----:B------:R-:W-:Y:S01]  /*1cc0*/  R2UR UR8, R2 ;  /* 0x00000000020872ca */ /* 0x000fe200000e0000 */
[----:B------:R-:W-:Y:S01]  /*1cd0*/  VIADD R4, R3, 0x1 ;  /* 0x0000000103047836 */ /* 0x000fe20000000000 */
[----:B------:R-:W-:Y:S01]  /*1ce0*/  R2UR UR13, R17 ;  /* 0x00000000110d72ca */ /* 0x000fe200000e0000 */
[----:B------:R-:W-:Y:S01]  /*1cf0*/  UIADD3 UR12, UPT, UPT, UR12, 0x4000, URZ ;  /* 0x000040000c0c7890 */ /* 0x000fe2000fffe0ff */
[----:B------:R-:W-:Y:S01]  /*1d00*/  R2UR UR15, R7 ;  /* 0x00000000070f72ca */ /* 0x000fe200000e0000 */
[----:B------:R-:W-:Y:S01]  /*1d10*/  UIADD3 UR14, UPT, UPT, UR14, -0x100, URZ ;  /* 0xffffff000e0e7890 */ /* 0x000fe2000fffe0ff */
[----:B------:R-:W-:Y:S01]  /*1d20*/  R2UR UR28, R22 ;  /* 0x00000000161c72ca */ /* 0x000fe200000e0000 */
[--C-:B------:R-:W-:Y:S01]  /*1d30*/  IMAD R2, R3, 0x5000, R0.reuse ;  /* 0x0000500003027824 */ /* 0x100fe200078e0200 */
[----:B------:R-:W-:Y:S01]  /*1d40*/  R2UR UR29, R23 ;  /* 0x00000000171d72ca */ /* 0x000fe200000e0000 */
[----:B------:R-:W-:Y:S01]  /*1d50*/  UIADD3 UR4, UPT, UPT, UR4, 0x31000, URZ ;  /* 0x0003100004047890 */ /* 0x000fe2000fffe0ff */
[----:B------:R-:W-:Y:S01]  /*1d60*/  R2UR UR16, R19 ;  /* 0x00000000131072ca */ /* 0x000fe200000e0000 */
[----:B------:R-:W-:Y:S01]  /*1d70*/  IMAD.X R19, RZ, RZ, R13, P0 ;  /* 0x000000ffff137224 */ /* 0x000fe200000e060d */
[----:B------:R-:W-:Y:S01]  /*1d80*/  R2UR UR26, R18 ;  /* 0x00000000121a72ca */ /* 0x000fe200000e0000 */
[----:B------:R-:W-:Y:S01]  /*1d90*/  UIADD3 UR8, UPT, UPT, UR8, 0x18000, URZ ;  /* 0x0001800008087890 */ /* 0x000fe2000fffe0ff */
[----:B------:R-:W-:Y:S01]  /*1da0*/  R2UR UR11, R6 ;  /* 0x00000000060b72ca */ /* 0x000fe200000e0000 */
[----:B-1----:R-:W-:Y:S01]  /*1db0*/  UIADD3 UR24, UP1, UPT, UR18, 0x140, URZ ;  /* 0x0000014012187890 */ /* 0x002fe2000ff3e0ff */
[----:B------:R-:W-:Y:S01]  /*1dc0*/  R2UR UR27, R19 ;  /* 0x00000000131b72ca */ /* 0x000fe200000e0000 */
[----:B------:R-:W-:Y:S01]  /*1dd0*/  UMOV UR9, UR13 ;  /* 0x0000000d00097c82 */ /* 0x000fe20008000000 */
[----:B------:R-:W-:Y:S01]  /*1de0*/  R2UR UR7, R15 ;  /* 0x000000000f0772ca */ /* 0x000fe200000e0000 */
[----:B------:R-:W-:Y:S01]  /*1df0*/  UMOV UR10, UR14 ;  /* 0x0000000e000a7c82 */ /* 0x000fe20008000000 */
[----:B------:R-:W-:Y:S01]  /*1e00*/  UIADD3.X UR25, UPT, UPT, URZ, UR19, URZ, UP1, !UPT ;  /* 0x00000013ff197290 */ /* 0x000fe20008ffe4ff */
[----:B------:R1:W-:Y:S01]  /*1e10*/  UTMALDG.2D [UR12], [UR28], desc[UR20] ;  /* 0x0000140c1c0075b4 */ /* 0x0003e20008009000 */
[----:B------:R-:W-:Y:S01]  /*1e20*/  UIADD3 UR22, UP0, UPT, UR18, 0x1c0, URZ ;  /* 0x000001c012167890 */ /* 0x000fe2000ff1e0ff */
[----:B------:R-:W-:Y:S01]  /*1e30*/  LOP3.LUT R25, R14, 0x1, RZ, 0x3c, !PT ;  /* 0x000000010e197812 */ /* 0x000fe200078e3cff */
[----:B------:R-:W-:Y:S01]  /*1e40*/  UMOV UR5, UR13 ;  /* 0x0000000d00057c82 */ /* 0x000fe20008000000 */
[----:B------:R-:W-:Y:S01]  /*1e50*/  UMOV UR6, UR15 ;  /* 0x0000000f00067c82 */ /* 0x000fe20008000000 */
[----:B------:R-:W-:Y:S01]  /*1e60*/  UIADD3 UR16, UPT, UPT, UR16, 0x31a00, URZ ;  /* 0x00031a0010107890 */ /* 0x000fe2000fffe0ff */
[----:B------:R-:W-:Y:S01]  /*1e70*/  ISETP.NE.AND P0, PT, R3, 0x4, PT ;  /* 0x000000040300780c */ /* 0x000fe20003f05270 */
[----:B------:R-:W-:Y:S01]  /*1e80*/  UIADD3.X UR23, UPT, UPT, URZ, UR19, URZ, UP0, !UPT ;  /* 0x00000013ff177290 */ /* 0x000fe200087fe4ff */
[----:B------:R1:W-:Y:S01]  /*1e90*/  UTMALDG.2D [UR8], [UR26], desc[UR20] ;  /* 0x000014081a0075b4 */ /* 0x0003e20008009000 */
[----:B------:R-:W-:Y:S01]  /*1ea0*/  UMOV UR17, UR13 ;  /* 0x0000000d00117c82 */ /* 0x000fe20008000000 */
[----:B------:R-:W-:Y:S01]  /*1eb0*/  UMOV UR18, UR11 ;  /* 0x0000000b00127c82 */ /* 0x000fe20008000000 */
[----:B------:R-:W-:Y:S01]  /*1ec0*/  UMOV UR19, UR7 ;  /* 0x0000000700137c82 */ /* 0x000fe20008000000 */
[----:B------:R-:W-:Y:S01]  /*1ed0*/  IMAD.U32 R24, R25, -0x80000000, RZ ;  /* 0x8000000019187824 */ /* 0x000fe200078e00ff */
[----:B------:R1:W-:Y:S03]  /*1ee0*/  UTMALDG.2D [UR4], [UR24], desc[UR20] ;  /* 0x00001404180075b4 */ /* 0x0003e60008009000 */
[----:B------:R1:W-:Y:S01]  /*1ef0*/  UTMALDG.2D [UR16], [UR22], desc[UR20] ;  /* 0x00001410160075b4 */ /* 0x0003e20008009000 */
[----:B------:R2:W-:Y:S01]  /*1f00*/  SYNCS.ARRIVE.TRANS64 RZ, [R17+URZ], R26 ;  /* 0x0000001a11ff79a7 */ /* 0x0005e200080000ff */
[----:B------:R-:W3:Y:S01]  /*1f10*/  SYNCS.PHASECHK.TRANS64.TRYWAIT P1, [R21+URZ+0x28], R24 ;  /* 0x00002818150075a7 */ /* 0x000ee200080211ff */
[----:B--2---:R-:W-:Y:S01]  /*1f20*/  IMAD R17, R3, 0x4000, R0 ;  /* 0x0000400003117824 */ /* 0x004fe200078e0200 */
[----:B------:R-:W-:Y:S01]  /*1f30*/  SEL R3, R4, RZ, P0 ;  /* 0x000000ff04037207 */ /* 0x000fe20000000000 */
[----:B-1-3--:R-:W-:Y:S06]  /*1f40*/  @!P1 BRA `(.L_x_26) ;  /* 0x0000002000549947 */ /* 0x00afec0003800000 */
.L_x_64:
[----:B------:R-:W-:Y:S01]  /*1f50*/  R2UR UR8, R17 ;  /* 0x00000000110872ca */ /* 0x000fe200000e0000 */
[----:B------:R-:W-:Y:S01]  /*1f60*/  UMOV UR14, 0x0 ;  /* 0x00000000000e7882 */ /* 0x000fe20000000000 */
[----:B------:R-:W-:Y:S01]  /*1f70*/  R2UR UR10, R11 ;  /* 0x000000000b0a72ca */ /* 0x000fe200000e0000 */
[----:B------:R-:W-:Y:S01]  /*1f80*/  UMOV UR15, 0x10000000 ;  /* 0x10000000000f7882 */ /* 0x000fe20000000000 */
[----:B------:R-:W-:Y:S01]  /*1f90*/  R2UR UR4, R2 ;  /* 0x00000000020472ca */ /* 0x000fe200000e0000 */
[----:B------:R-:W-:Y:S01]  /*1fa0*/  IMAD.MOV.U32 R4, RZ, RZ, 0x9000 ;  /* 0x00009000ff047424 */ /* 0x000fe200078e00ff */
[----:B------:R-:W-:Y:S01]  /*1fb0*/  R2UR UR9, R21 ;  /* 0x00000000150972ca */ /* 0x000fe200000e0000 */
[C---:B------:R-:W-:Y:S01]  /*1fc0*/  IMAD R17, R3.reuse, 0x8, R16 ;  /* 0x0000000803117824 */ /* 0x040fe200078e0210 */
[----:B------:R-:W-:Y:S01]  /*1fd0*/  R2UR UR16, R22 ;  /* 0x00000000161072ca */ /* 0x000fe200000e0000 */
[----:B------:R-:W-:Y:S01]  /*1fe0*/  VIADD R5, R3, 0x1 ;  /* 0x0000000103057836 */ /* 0x000fe20000000000 */
[----:B------:R-:W-:Y:S01]  /*1ff0*/  R2UR UR17, R23 ;  /* 0x00000000171172ca */ /* 0x000fe200000e0000 */
[--C-:B------:R-:W-:Y:S01]  /*2000*/  IMAD R2, R3, 0x5000, R0.reuse ;  /* 0x0000500003027824 */ /* 0x100fe200078e0200 */
[----:B------:R-:W-:Y:S01]  /*2010*/  R2UR UR11, R7 ;  /* 0x00000000070b72ca */ /* 0x000fe200000e0000 */
[----:B------:R-:W-:Y:S01]  /*2020*/  UIADD3 UR8, UPT, UPT, UR8, 0x4000, URZ ;  /* 0x0000400008087890 */ /* 0x000fe2000fffe0ff */
[----:B------:R-:W-:Y:S01]  /*2030*/  R2UR UR12, R18 ;  /* 0x00000000120c72ca */ /* 0x000fe200000e0000 */
[----:B------:R-:W-:Y:S01]  /*2040*/  UIADD3 UR10, UPT, UPT, UR10, -0x80, URZ ;  /* 0xffffff800a0a7890 */ /* 0x000fe2000fffe0ff */
[----:B------:R-:W-:Y:S01]  /*2050*/  R2UR UR13, R19 ;  /* 0x00000000130d72ca */ /* 0x000fe200000e0000 */
[----:B------:R-:W-:Y:S01]  /*2060*/  UIADD3 UR4, UPT, UPT, UR4, 0x18000, URZ ;  /* 0x0001800004047890 */ /* 0x000fe2000fffe0ff */
[----:B------:R-:W-:Y:S01]  /*2070*/  R2UR UR7, R6 ;  /* 0x00000000060772ca */ /* 0x000fe200000e0000 */
[----:B------:R-:W-:Y:S01]  /*2080*/  UMOV UR5, UR9 ;  /* 0x0000000900057c82 */ /* 0x000fe20008000000 */
[C---:B------:R-:W-:Y:S02]  /*2090*/  ISETP.NE.AND P0, PT, R3.reuse, RZ, PT ;  /* 0x000000ff0300720c */ /* 0x040fe40003f05270 */
[----:B------:R-:W-:Y:S02]  /*20a0*/  UMOV UR6, UR10 ;  /* 0x0000000a00067c82 */ /* 0x000fe40008000000 */
[----:B-1----:R-:W-:Y:S01]  /*20b0*/  SEL R25, RZ, 0x1, P0 ;  /* 0x00000001ff197807 */ /* 0x002fe20000000000 */
[----:B------:R1:W-:Y:S01]  /*20c0*/  UTMALDG.2D [UR8], [UR16], desc[UR14] ;  /* 0x00000e08100075b4 */ /* 0x0003e20008009000 */
[----:B------:R-:W-:Y:S02]  /*20d0*/  ISETP.NE.AND P0, PT, R3, 0x4, PT ;  /* 0x000000040300780c */ /* 0x000fe40003f05270 */
[----:B------:R-:W-:Y:S02]  /*20e0*/  LOP3.LUT R14, R14, R25, RZ, 0x3c, !PT ;  /* 0x000000190e0e7212 */ /* 0x000fe400078e3cff */
[----:B------:R-:W-:Y:S02]  /*20f0*/  SEL R5, R5, RZ, P0 ;  /* 0x000000ff05057207 */ /* 0x000fe40000000000 */
[----:B------:R-:W-:Y:S01]  /*2100*/  LOP3.LUT R25, R14, 0x1, RZ, 0x3c, !PT ;  /* 0x000000010e197812 */ /* 0x000fe200078e3cff */
[----:B------:R1:W-:Y:S01]  /*2110*/  UTMALDG.2D [UR4], [UR12], desc[UR14] ;  /* 0x00000e040c0075b4 */ /* 0x0003e20008009000 */
[----:B------:R2:W-:Y:S01]  /*2120*/  SYNCS.ARRIVE.TRANS64 RZ, [R21+URZ], R4 ;  /* 0x0000000415ff79a7 */ /* 0x0005e200080000ff */
[----:B------:R-:W-:Y:S02]  /*2130*/  ISETP.NE.AND P0, PT, R5, RZ, PT ;  /* 0x000000ff0500720c */ /* 0x000fe40003f05270 */
[----:B------:R-:W-:Y:S04]  /*2140*/  IMAD.U32 R24, R25, -0x80000000, RZ ;  /* 0x8000000019187824 */ /* 0x000fe800078e00ff */
[----:B------:R-:W3:Y:S01]  /*2150*/  SYNCS.PHASECHK.TRANS64.TRYWAIT P1, [R17+URZ+0x28], R24 ;  /* 0x00002818110075a7 */ /* 0x000ee200080211ff */
[----:B--2---:R-:W-:Y:S01]  /*2160*/  IMAD R21, R3, 0x4000, R0 ;  /* 0x0000400003157824 */ /* 0x004fe200078e0200 */
[----:B-1-3--:R-:W-:Y:S06]  /*2170*/  @!P1 BRA `(.L_x_27) ;  /* 0x0000001c00e09947 */ /* 0x00afec0003800000 */
.L_x_66:
[----:B------:R-:W-:Y:S01]  /*2180*/  R2UR UR8, R21 ;  /* 0x00000000150872ca */ /* 0x000fe200000e0000 */
[----:B------:R-:W-:Y:S01]  /*2190*/  UMOV UR14, 0x0 ;  /* 0x00000000000e7882 */ /* 0x000fe20000000000 */
[----:B------:R-:W-:Y:S01]  /*21a0*/  R2UR UR4, R2 ;  /* 0x00000000020472ca */ /* 0x000fe200000e0000 */
[----:B------:R-:W-:Y:S01]  /*21b0*/  UMOV UR15, 0x10000000 ;  /* 0x10000000000f7882 */ /* 0x000fe20000000000 */
[----:B------:R-:W-:Y:S01]  /*21c0*/  R2UR UR9, R17 ;  /* 0x00000000110972ca */ /* 0x000fe200000e0000 */
[----:B------:R-:W-:Y:S01]  /*21d0*/  IMAD R3, R5, 0x8, R16 ;  /* 0x0000000805037824 */ /* 0x000fe200078e0210 */
[----:B------:R-:W-:Y:S02]  /*21e0*/  R2UR UR10, R11 ;  /* 0x000000000b0a72ca */ /* 0x000fe400000e0000 */
[----:B------:R-:W-:Y:S02]  /*21f0*/  R2UR UR16, R22 ;  /* 0x00000000161072ca */ /* 0x000fe400000e0000 */
[----:B------:R-:W-:Y:S02]  /*2200*/  R2UR UR17, R23 ;  /* 0x00000000171172ca */ /* 0x000fe400000e0000 */
[----:B------:R-:W-:Y:S01]  /*2210*/  R2UR UR11, R7 ;  /* 0x00000000070b72ca */ /* 0x000fe200000e0000 */
[----:B------:R-:W-:Y:S01]  /*2220*/  UIADD3 UR8, UPT, UPT, UR8, 0x4000, URZ ;  /* 0x0000400008087890 */ /* 0x000fe2000fffe0ff */
[----:B------:R-:W-:Y:S01]  /*2230*/  R2UR UR12, R18 ;  /* 0x00000000120c72ca */ /* 0x000fe200000e0000 */
[----:B------:R-:W-:Y:S01]  /*2240*/  UIADD3 UR4, UPT, UPT, UR4, 0x18000, URZ ;  /* 0x0001800004047890 */ /* 0x000fe2000fffe0ff */
[----:B------:R-:W-:Y:S01]  /*2250*/  R2UR UR13, R19 ;  /* 0x00000000130d72ca */ /* 0x000fe200000e0000 */
[----:B------:R-:W-:Y:S01]  /*2260*/  UMOV UR5, UR9 ;  /* 0x0000000900057c82 */ /* 0x000fe20008000000 */
[----:B------:R-:W-:Y:S01]  /*2270*/  R2UR UR7, R6 ;  /* 0x00000000060772ca */ /* 0x000fe200000e0000 */
[----:B------:R-:W-:Y:S01]  /*2280*/  UMOV UR6, UR10 ;  /* 0x0000000a00067c82 */ /* 0x000fe20008000000 */
[----:B------:R-:W-:Y:S04]  /*2290*/  SEL R21, RZ, 0x1, P0 ;  /* 0x00000001ff157807 */ /* 0x000fe80000000000 */
[----:B------:R-:W-:Y:S01]  /*22a0*/  LOP3.LUT R14, R14, R21, RZ, 0x3c, !PT ;  /* 0x000000150e0e7212 */ /* 0x000fe200078e3cff */
[----:B------:R2:W-:Y:S03]  /*22b0*/  UTMALDG.2D [UR8], [UR16], desc[UR14] ;  /* 0x00000e08100075b4 */ /* 0x0005e60008009000 */
[----:B------:R-:W-:Y:S03]  /*22c0*/  LOP3.LUT R21, R14, 0x1, RZ, 0x3c, !PT ;  /* 0x000000010e157812 */ /* 0x000fe600078e3cff */
[----:B------:R2:W-:Y:S01]  /*22d0*/  UTMALDG.2D [UR4], [UR12], desc[UR14] ;  /* 0x00000e040c0075b4 */ /* 0x0005e20008009000 */
[----:B------:R2:W-:Y:S01]  /*22e0*/  SYNCS.ARRIVE.TRANS64 RZ, [R17+URZ], R4 ;  /* 0x0000000411ff79a7 */ /* 0x0005e200080000ff */
[----:B------:R-:W-:Y:S02]  /*22f0*/  IMAD.U32 R24, R21, -0x80000000, RZ ;  /* 0x8000000015187824 */ /* 0x000fe400078e00ff */
[----:B------:R-:W-:Y:S02]  /*2300*/  VIADD R21, R11, 0x80 ;  /* 0x000000800b157836 */ /* 0x000fe40000000000 */
[----:B------:R-:W3:Y:S02]  /*2310*/  SYNCS.PHASECHK.TRANS64.TRYWAIT P0, [R3+URZ+0x28], R24 ;  /* 0x00002818030075a7 */ /* 0x000ee400080011ff */
[----:B--23--:R-:W-:Y:S05]  /*2320*/  @!P0 BRA `(.L_x_28) ;  /* 0x0000001c008c8947 */ /* 0x00cfea0003800000 */
.L_x_68:
[----:B------:R-:W-:Y:S01]  /*2330*/  R2UR UR16, R22 ;  /* 0x00000000161072ca */ /* 0x000fe200000e0000 */
[--C-:B-1----:R-:W-:Y:S01]  /*2340*/  IMAD R17, R5, 0x4000, R0.reuse ;  /* 0x0000400005117824 */ /* 0x102fe200078e0200 */
[----:B------:R-:W-:Y:S01]  /*2350*/  R2UR UR17, R23 ;  /* 0x00000000171172ca */ /* 0x000fe200000e0000 */
[----:B------:R-:W-:Y:S01]  /*2360*/  UMOV UR14, 0x0 ;  /* 0x00000000000e7882 */ /* 0x000fe20000000000 */
[----:B------:R-:W-:Y:S01]  /*2370*/  R2UR UR10, R21 ;  /* 0x00000000150a72ca */ /* 0x000fe200000e0000 */
[----:B------:R-:W-:Y:S01]  /*2380*/  UMOV UR15, 0x10000000 ;  /* 0x10000000000f7882 */ /* 0x000fe20000000000 */
[----:B------:R-:W-:Y:S01]  /*2390*/  R2UR UR8, R17 ;  /* 0x00000000110872ca */ /* 0x000fe200000e0000 */
[----:B------:R-:W-:Y:S01]  /*23a0*/  IMAD R2, R5, 0x5000, R0 ;  /* 0x0000500005027824 */ /* 0x000fe200078e0200 */
[----:B------:R-:W-:Y:S01]  /*23b0*/  R2UR UR9, R3 ;  /* 0x00000000030972ca */ /* 0x000fe200000e0000 */
[----:B------:R-:W-:Y:S01]  /*23c0*/  VIADD R17, R5, 0x1 ;  /* 0x0000000105117836 */ /* 0x000fe20000000000 */
[----:B------:R-:W-:Y:S01]  /*23d0*/  R2UR UR11, R7 ;  /* 0x00000000070b72ca */ /* 0x000fe200000e0000 */
[----:B------:R-:W-:Y:S01]  /*23e0*/  VIADD R11, R11, 0x200 ;  /* 0x000002000b0b7836 */ /* 0x000fe20000000000 */
[----:B------:R-:W-:Y:S01]  /*23f0*/  R2UR UR4, R2 ;  /* 0x00000000020472ca */ /* 0x000fe200000e0000 */
[----:B------:R-:W-:Y:S01]  /*2400*/  VIADD R15, R15, 0x1 ;  /* 0x000000010f0f7836 */ /* 0x000fe20000000000 */
[----:B------:R-:W-:Y:S02]  /*2410*/  R2UR UR12, R18 ;  /* 0x00000000120c72ca */ /* 0x000fe400000e0000 */
[----:B------:R-:W-:Y:S01]  /*2420*/  R2UR UR13, R19 ;  /* 0x00000000130d72ca */ /* 0x000fe200000e0000 */
[----:B------:R-:W-:Y:S01]  /*2430*/  UMOV UR6, UR10 ;  /* 0x0000000a00067c82 */ /* 0x000fe20008000000 */
[----:B------:R-:W-:Y:S01]  /*2440*/  R2UR UR7, R6 ;  /* 0x00000000060772ca */ /* 0x000fe200000e0000 */
[----:B------:R-:W-:Y:S01]  /*2450*/  UIADD3 UR8, UPT, UPT, UR8, 0x4000, URZ ;  /* 0x0000400008087890 */ /* 0x000fe2000fffe0ff */
[----:B------:R-:W-:Y:S01]  /*2460*/  ISETP.NE.AND P0, PT, R5, 0x4, PT ;  /* 0x000000040500780c */ /* 0x000fe20003f05270 */
[----:B------:R-:W-:Y:S03]  /*2470*/  UMOV UR5, UR9 ;  /* 0x0000000900057c82 */ /* 0x000fe60008000000 */
[----:B------:R-:W-:Y:S01]  /*2480*/  SEL R5, R17, RZ, P0 ;  /* 0x000000ff11057207 */ /* 0x000fe20000000000 */
[----:B------:R-:W-:Y:S01]  /*2490*/  UIADD3 UR4, UPT, UPT, UR4, 0x18000, URZ ;  /* 0x0001800004047890 */ /* 0x000fe2000fffe0ff */
[----:B------:R-:W-:Y:S02]  /*24a0*/  ISETP.NE.AND P0, PT, R11, 0x1d00, PT ;  /* 0x00001d000b00780c */ /* 0x000fe40003f05270 */
[----:B------:R1:W-:Y:S01]  /*24b0*/  UTMALDG.2D [UR8], [UR16], desc[UR14] ;  /* 0x00000e08100075b4 */ /* 0x0003e20008009000 */
[----:B------:R-:W-:Y:S05]  /*24c0*/  ISETP.NE.AND P1, PT, R5, RZ, PT ;  /* 0x000000ff0500720c */ /* 0x000fea0003f25270 */
[----:B------:R1:W-:Y:S01]  /*24d0*/  UTMALDG.2D [UR4], [UR12], desc[UR14] ;  /* 0x00000e040c0075b4 */ /* 0x0003e20008009000 */
[----:B------:R2:W-:Y:S02]  /*24e0*/  SYNCS.ARRIVE.TRANS64 RZ, [R3+URZ], R4 ;  /* 0x0000000403ff79a7 */ /* 0x0005e400080000ff */
[----:B--2---:R-:W-:Y:S04]  /*24f0*/  SEL R3, RZ, 0x1, P1 ;  /* 0x00000001ff037807 */ /* 0x004fe80000800000 */
[----:B------:R-:W-:Y:S01]  /*2500*/  LOP3.LUT R14, R14, R3, RZ, 0x3c, !PT ;  /* 0x000000030e0e7212 */ /* 0x000fe200078e3cff */
[----:B-1----:R-:W-:Y:S06]  /*2510*/  @P0 BRA `(.L_x_29) ;  /* 0xfffffff4007c0947 */ /* 0x002fec000383ffff */
[----:B------:R-:W-:-:S13]  /*2520*/  ISETP.NE.AND P0, PT, R10, R8, PT ;  /* 0x000000080a00720c */ /* 0x000fda0003f05270 */
[----:B------:R-:W-:Y:S05]  /*2530*/  @!P0 EXIT ;  /* 0x000000000000894d */ /* 0x000fea0003800000 */
[----:B------:R-:W-:-:S05]  /*2540*/  IADD3 R10, PT, PT, R10, 0x1, RZ ;  /* 0x000000010a0a7810 */ /* 0x000fca0007ffe0ff */
[----:B------:R-:W-:Y:S01]  /*2550*/  IMAD R0, R10, 0x82, R9 ;  /* 0x000000820a007824 */ /* 0x000fe200078e0209 */
[----:B------:R-:W-:Y:S06]  /*2560*/  BRA `(.L_x_30) ;  /* 0xfffffff400047947 */ /* 0x000fec000383ffff */
.L_x_13:
[----:B------:R-:W-:-:S04]  /*2570*/  LOP3.LUT R0, R3, 0xfffffffc, RZ, 0xc0, !PT ;  /* 0xfffffffc03007812 */ /* 0x000fc800078ec0ff */
[----:B------:R-:W-:-:S13]  /*2580*/  ISETP.NE.AND P0, PT, R0, 0x4, PT ;  /* 0x000000040000780c */ /* 0x000fda0003f05270 */
[----:B-1----:R-:W-:Y:S05]  /*2590*/  @P0 EXIT ;  /* 0x000000000000094d */ /* 0x002fea0003800000 */
[----:B------:R-:W1:Y:S01]  /*25a0*/  S2R R0, SR_CgaCtaId ;  /* 0x0000000000007919 */ /* 0x000e620000008800 */
[----:B------:R-:W-:-:S04]  /*25b0*/  MOV R5, 0x400 ;  /* 0x0000040000057802 */ /* 0x000fc80000000f00 */
[----:B-1----:R-:W-:-:S05]  /*25c0*/  LEA R0, R0, R5, 0x18 ;  /* 0x0000000500007211 */ /* 0x002fca00078ec0ff */
[----:B------:R-:W1:Y:S02]  /*25d0*/  LDS R2, [R0+0x32e98] ;  /* 0x032e980000027984 */ /* 0x000e640000000800 */
[----:B-1----:R-:W-:-:S13]  /*25e0*/  ISETP.NE.AND P0, PT, R2, RZ, PT ;  /* 0x000000ff0200720c */ /* 0x002fda0003f05270 */
[----:B------:R-:W-:Y:S05]  /*25f0*/  @!P0 BRA `(.L_x_31) ;  /* 0x0000000000048947 */ /* 0x000fea0003800000 */
[----:B------:R-:W-:Y:S05]  /*2600*/  BPT.TRAP 0x1 ;  /* 0x000000040000795c */ /* 0x000fea0000300000 */
.L_x_31:
[----:B------:R-:W1:Y:S01]  /*2610*/  S2UR UR4, SR_CTAID.X ;  /* 0x00000000000479c3 */ /* 0x000e620000002500 */
[----:B------:R-:W-:Y:S02]  /*2620*/  IADD3 R3, PT, PT, R3, -0x4, RZ ;  /* 0xfffffffc03037810 */ /* 0x000fe40007ffe0ff */
[----:B-1----:R-:W-:-:S13]  /*2630*/  ISETP.LE.U32.AND P0, PT, R22, UR4, PT ;  /* 0x0000000416007c0c */ /* 0x002fda000bf03070 */
[----:B------:R-:W-:Y:S05]  /*2640*/  @P0 BRA `(.L_x_32) ;  /* 0x0000001400840947 */ /* 0x000fea0003800000 */
[----:B------:R-:W-:Y:S02]  /*2650*/  IMAD.U32 R31, RZ, RZ, UR4 ;  /* 0x00000004ff1f7e24 */ /* 0x000fe4000f8e00ff */
[----:B------:R-:W-:Y:S02]  /*2660*/  IMAD.SHL.U32 R21, R21, 0x4, RZ ;  /* 0x0000000415157824 */ /* 0x000fe400078e00ff */
[----:B------:R-:W-:Y:S01]  /*2670*/  IMAD.SHL.U32 R30, R3, 0x800, RZ ;  /* 0x00000800031e7824 */ /* 0x000fe200078e00ff */
[----:B------:R-:W-:Y:S01]  /*2680*/  LOP3.LUT R5, RZ, R31, RZ, 0x33, !PT ;  /* 0x0000001fff057212 */ /* 0x000fe200078e33ff */
[C---:B------:R-:W-:Y:S01]  /*2690*/  VIADD R27, R21.reuse, 0x1 ;  /* 0x00000001151b7836 */ /* 0x040fe20000000000 */
[----:B------:R-:W-:Y:S01]  /*26a0*/  SHF.R.U32.HI R29, RZ, 0x3, R21 ;  /* 0x00000003ff1d7819 */ /* 0x000fe20000011615 */
[----:B------:R-:W-:Y:S01]  /*26b0*/  IMAD.MOV.U32 R23, RZ, RZ, RZ ;  /* 0x000000ffff177224 */ /* 0x000fe200078e00ff */
[----:B------:R-:W-:Y:S01]  /*26c0*/  IADD3 R25, PT, PT, R21, 0x3, RZ ;  /* 0x0000000315197810 */ /* 0x000fe20007ffe0ff */
[----:B------:R-:W-:Y:S01]  /*26d0*/  IMAD.IADD R22, R22, 0x1, R5 ;  /* 0x0000000116167824 */ /* 0x000fe200078e0205 */
[----:B------:R-:W-:Y:S01]  /*26e0*/  LOP3.LUT R2, R29, 0x3, RZ, 0xc0, !PT ;  /* 0x000000031d027812 */ /* 0x000fe200078ec0ff */
[----:B------:R-:W-:Y:S01]  /*26f0*/  VIADD R5, R21, 0x2 ;  /* 0x0000000215057836 */ /* 0x000fe20000000000 */
[----:B------:R-:W-:Y:S01]  /*2700*/  PRMT R24, R31, 0x7610, R24 ;  /* 0x000076101f187816 */ /* 0x000fe20000000018 */
[----:B------:R-:W-:Y:S01]  /*2710*/  IMAD.HI.U32 R22, R22, -0x3f03f03, RZ ;  /* 0xfc0fc0fd16167827 */ /* 0x000fe200078e00ff */
[----:B------:R-:W-:-:S02]  /*2720*/  LOP3.LUT R28, R2, 0x4, R21, 0xf8, !PT ;  /* 0x00000004021c7812 */ /* 0x000fc400078ef815 */
[C---:B------:R-:W-:Y:S02]  /*2730*/  LOP3.LUT R27, R2.reuse, 0x5, R27, 0x78, !PT ;  /* 0x00000005021b7812 */ /* 0x040fe400078e781b */
[----:B------:R-:W-:Y:S02]  /*2740*/  SHF.R.U32.HI R22, RZ, 0x7, R22 ;  /* 0x00000007ff167819 */ /* 0x000fe40000011616 */
[C---:B------:R-:W-:Y:S02]  /*2750*/  LOP3.LUT R26, R2.reuse, 0x6, R5, 0x78, !PT ;  /* 0x00000006021a7812 */ /* 0x040fe400078e7805 */
[----:B------:R-:W-:Y:S01]  /*2760*/  LOP3.LUT R25, R2, 0x7, R25, 0x78, !PT ;  /* 0x0000000702197812 */ /* 0x000fe200078e7819 */
[----:B------:R-:W-:Y:S01]  /*2770*/  IMAD.MOV R22, RZ, RZ, -R22 ;  /* 0x000000ffff167224 */ /* 0x000fe200078e0a16 */
[----:B------:R-:W-:-:S07]  /*2780*/  MOV R21, 0xffffffff ;  /* 0xffffffff00157802 */ /* 0x000fce0000000f00 */
.L_x_49:
[----:B-1----:R-:W-:Y:S01]  /*2790*/  IMAD.HI.U32 R35, R31, 0x4ec4ec4f, RZ ;  /* 0x4ec4ec4f1f237827 */ /* 0x002fe200078e00ff */
[----:B------:R-:W-:Y:S05]  /*27a0*/  YIELD ;  /* 0x0000000000007946 */ /* 0x000fea0003800000 */
[----:B------:R-:W-:Y:S01]  /*27b0*/  SHF.R.U32.HI R35, RZ, 0x7, R35 ;  /* 0x00000007ff237819 */ /* 0x000fe20000011623 */
[----:B------:R-:W-:Y:S01]  /*27c0*/  VIADD R22, R22, 0x1 ;  /* 0x0000000116167836 */ /* 0x000fe20000000000 */
[----:B------:R-:W-:Y:S01]  /*27d0*/  ISETP.NE.AND P2, PT, R3, RZ, PT ;  /* 0x000000ff0300720c */ /* 0x000fe20003f45270 */
[----:B------:R-:W-:Y:S01]  /*27e0*/  VIADD R21, R21, 0x1 ;  /* 0x0000000115157836 */ /* 0x000fe20000000000 */
[C---:B------:R-:W-:Y:S01]  /*27f0*/  PRMT R2, R35.reuse, 0x9910, RZ ;  /* 0x0000991023027816 */ /* 0x040fe200000000ff */
[----:B------:R-:W-:Y:S01]  /*2800*/  IMAD R45, R35, -0x10, R20 ;  /* 0xfffffff0232d7824 */ /* 0x000fe200078e0214 */
[----:B------:R-:W-:-:S03]  /*2810*/  ISETP.NE.AND P0, PT, R22, 0x1, PT ;  /* 0x000000011600780c */ /* 0x000fc60003f05270 */
[----:B------:R-:W-:Y:S01]  /*2820*/  IMAD R2, R2, 0x1a0, RZ ;  /* 0x000001a002027824 */ /* 0x000fe200078e02ff */
[----:B------:R-:W-:-:S03]  /*2830*/  VIMNMX.U32 R45, PT, PT, R45, 0x10, PT ;  /* 0x000000102d2d7848 */ /* 0x000fc60003fe0000 */
[----:B------:R-:W-:Y:S01]  /*2840*/  IMAD.MOV R5, RZ, RZ, -R2 ;  /* 0x000000ffff057224 */ /* 0x000fe200078e0a02 */
[----:B------:R-:W-:-:S04]  /*2850*/  MOV R2, 0x28a0 ;  /* 0x000028a000027802 */ /* 0x000fc80000000f00 */
[----:B------:R-:W-:-:S05]  /*2860*/  PRMT R5, R5, 0x7710, RZ ;  /* 0x0000771005057816 */ /* 0x000fca00000000ff */
[----:B------:R-:W-:-:S05]  /*2870*/  IMAD.IADD R44, R5, 0x1, R24 ;  /* 0x00000001052c7824 */ /* 0x000fca00078e0218 */
[----:B------:R-:W-:Y:S02]  /*2880*/  LOP3.LUT R6, R44, 0xffff, RZ, 0xc0, !PT ;  /* 0x0000ffff2c067812 */ /* 0x000fe400078ec0ff */
[----:B------:R-:W-:Y:S05]  /*2890*/  CALL.REL.NOINC `($__internal_3_$__cuda_sm20_div_u16) ;  /* 0x0000001800847944 */ /* 0x000fea0003c00000 */
[C---:B------:R-:W-:Y:S01]  /*28a0*/  IMAD.SHL.U32 R7, R21.reuse, 0x8, RZ ;  /* 0x0000000815077824 */ /* 0x040fe200078e00ff */
[----:B------:R-:W-:Y:S02]  /*28b0*/  SHF.R.U32.HI R5, RZ, 0x1, R21 ;  /* 0x00000001ff057819 */ /* 0x000fe40000011615 */
[----:B------:R-:W-:Y:S02]  /*28c0*/  LOP3.LUT R32, R21, 0x1, RZ, 0xc0, !PT ;  /* 0x0000000115207812 */ /* 0x000fe400078ec0ff */
[----:B------:R-:W-:Y:S02]  /*28d0*/  LOP3.LUT R7, R7, 0x8, RZ, 0xc0, !PT ;  /* 0x0000000807077812 */ /* 0x000fe400078ec0ff */
[----:B------:R-:W-:Y:S01]  /*28e0*/  LOP3.LUT R5, R5, 0x1, RZ, 0xc0, !PT ;  /* 0x0000000105057812 */ /* 0x000fe200078ec0ff */
[----:B------:R-:W-:Y:S02]  /*28f0*/  IMAD R32, R32, 0xa0, RZ ;  /* 0x000000a020207824 */ /* 0x000fe400078e02ff */
[----:B------:R-:W-:-:S02]  /*2900*/  IMAD.IADD R2, R0, 0x1, R7 ;  /* 0x0000000100027824 */ /* 0x000fc400078e0207 */
[----:B------:R-:W-:-:S04]  /*2910*/  IMAD.U32 R5, R5, -0x80000000, RZ ;  /* 0x8000000005057824 */ /* 0x000fc800078e00ff */
[----:B------:R-:W1:Y:S02]  /*2920*/  SYNCS.PHASECHK.TRANS64.TRYWAIT P1, [R2+URZ+0x32e78], R5 ;  /* 0x032e7805020075a7 */ /* 0x000e6400080211ff */
[----:B-1----:R-:W-:Y:S05]  /*2930*/  @!P1 BRA `(.L_x_33) ;  /* 0x0000001800209947 */ /* 0x002fea0003800000 */
.L_x_70:
[----:B------:R-:W-:Y:S01]  /*2940*/  NOP ;  /* 0x0000000000007918 */ /* 0x000fe20000000000 */
[----:B------:R-:W-:Y:S05]  /*2950*/  @P2 BRA `(.L_x_34) ;  /* 0x0000000000042947 */ /* 0x000fea0003800000 */
[----:B------:R-:W-:-:S04]  /*2960*/  DEPBAR.LE SB0, 0x1 ;  /* 0x000080400000791a */ /* 0x000fc80000000000 */
.L_x_34:
[----:B------:R-:W-:Y:S05]  /*2970*/  WARPSYNC.ALL ;  /* 0x0000000000007948 */ /* 0x000fea0003800000 */
[----:B------:R-:W-:Y:S01]  /*2980*/  NOP ;  /* 0x0000000000007918 */ /* 0x000fe20000000000 */
[----:B------:R-:W-:Y:S01]  /*2990*/  BAR.SYNC.DEFER_BLOCKING 0x8, 0x80 ;  /* 0x0202000000007b1d */ /* 0x000fe20000010000 */
[C---:B------:R-:W-:Y:S01]  /*29a0*/  R2UR UR5, R32.reuse ;  /* 0x00000000200572ca */ /* 0x040fe200000e0000 */
[----:B------:R-:W-:Y:S01]  /*29b0*/  IMAD R34, R23, 0x2000, R30 ;  /* 0x0000200017227824 */ /* 0x000fe200078e021e */
[----:B------:R-:W-:Y:S02]  /*29c0*/  R2UR UR4, R32 ;  /* 0x00000000200472ca */ /* 0x000fe400000e0000 */
[----:B------:R-:W-:Y:S01]  /*29d0*/  PRMT R46, R45, 0x9910, RZ ;  /* 0x000099102d2e7816 */ /* 0x000fe200000000ff */
[----:B------:R-:W-:Y:S01]  /*29e0*/  IMAD R34, R29, 0x80, R34 ;  /* 0x000000801d227824 */ /* 0x000fe200078e0222 */
[----:B------:R-:W-:-:S02]  /*29f0*/  PRMT R45, R33, 0x9910, RZ ;  /* 0x00009910212d7816 */ /* 0x000fc400000000ff */
[----:B------:R-:W-:Y:S01]  /*2a00*/  ISETP.NE.AND P1, PT, R3, RZ, PT ;  /* 0x000000ff0300720c */ /* 0x000fe20003f25270 */
[----:B------:R-:W-:Y:S01]  /*2a10*/  IMAD R47, R28, 0x10, R34 ;  /* 0x000000101c2f7824 */ /* 0x000fe200078e0222 */
[----:B------:R-:W-:Y:S01]  /*2a20*/  LOP3.LUT R33, R33, 0xffff, RZ, 0xc0, !PT ;  /* 0x0000ffff21217812 */ /* 0x000fe200078ec0ff */
[----:B------:R-:W-:Y:S02]  /*2a30*/  IMAD R45, R45, R46, RZ ;  /* 0x0000002e2d2d7224 */ /* 0x000fe400078e02ff */
[----:B------:R-:W2:Y:S01]  /*2a40*/  LDTM.x8 R12, tmem[UR5] ;  /* 0x00000005000c79ee */ /* 0x000ea200081c0000 */
[----:B------:R-:W-:Y:S01]  /*2a50*/  R2UR UR5, R32 ;  /* 0x00000000200572ca */ /* 0x000fe200000e0000 */
[----:B------:R-:W-:Y:S02]  /*2a60*/  IMAD.IADD R47, R0, 0x1, R47 ;  /* 0x00000001002f7824 */ /* 0x000fe400078e022f */
[----:B------:R-:W-:Y:S01]  /*2a70*/  IMAD R33, R33, 0xa0, RZ ;  /* 0x000000a021217824 */ /* 0x000fe200078e02ff */
[----:B------:R-:W-:Y:S01]  /*2a80*/  NOP ;  /* 0x0000000000007918 */ /* 0x000fe20000000000 */
[----:B-12---:R-:W1:Y:S01]  /*2a90*/  LDTM.x8 R4, tmem[UR4+0x8] ;  /* 0x00000804000479ee */ /* 0x006e6200081c0000 */
[----:B------:R-:W-:-:S02]  /*2aa0*/  R2UR UR4, R32 ;  /* 0x00000000200472ca */ /* 0x000fc400000e0000 */
[----:B------:R-:W-:Y:S02]  /*2ab0*/  F2FP.BF16.F32.PACK_AB R36, R13, R12 ;  /* 0x0000000c0d24723e */ /* 0x000fe400000010ff */
[----:B------:R-:W-:Y:S02]  /*2ac0*/  F2FP.BF16.F32.PACK_AB R37, R15, R14 ;  /* 0x0000000e0f25723e */ /* 0x000fe400000010ff */
[----:B------:R-:W-:Y:S02]  /*2ad0*/  F2FP.BF16.F32.PACK_AB R38, R17, R16 ;  /* 0x000000101126723e */ /* 0x000fe400000010ff */
[----:B------:R-:W-:Y:S02]  /*2ae0*/  F2FP.BF16.F32.PACK_AB R39, R19, R18 ;  /* 0x000000121327723e */ /* 0x000fe400000010ff */
[----:B-1----:R-:W-:Y:S01]  /*2af0*/  F2FP.BF16.F32.PACK_AB R40, R5, R4 ;  /* 0x000000040528723e */ /* 0x002fe200000010ff */
[----:B------:R-:W-:Y:S01]  /*2b00*/  IMAD R5, R27, 0x10, R34 ;  /* 0x000000101b057824 */ /* 0x000fe200078e0222 */
[----:B------:R-:W-:Y:S01]  /*2b10*/  F2FP.BF16.F32.PACK_AB R41, R7, R6 ;  /* 0x000000060729723e */ /* 0x000fe200000010ff */
[----:B------:R1:W-:Y:S01]  /*2b20*/  STS.128 [R47], R36 ;  /* 0x000000242f007388 */ /* 0x0003e20000000c00 */
[----:B------:R-:W-:Y:S01]  /*2b30*/  F2FP.BF16.F32.PACK_AB R42, R9, R8 ;  /* 0x00000008092a723e */ /* 0x000fe200000010ff */
[----:B------:R-:W-:Y:S01]  /*2b40*/  IMAD.IADD R48, R0, 0x1, R5 ;  /* 0x0000000100307824 */ /* 0x000fe200078e0205 */
[----:B------:R-:W-:Y:S01]  /*2b50*/  F2FP.BF16.F32.PACK_AB R43, R11, R10 ;  /* 0x0000000a0b2b723e */ /* 0x000fe200000010ff */
[----:B------:R-:W-:Y:S01]  /*2b60*/  NOP ;  /* 0x0000000000007918 */ /* 0x000fe20000000000 */
[----:B------:R-:W2:Y:S03]  /*2b70*/  LDTM.x8 R12, tmem[UR5+0x10] ;  /* 0x00001005000c79ee */ /* 0x000ea600081c0000 */
[----:B------:R3:W-:Y:S01]  /*2b80*/  STS.128 [R48], R40 ;  /* 0x0000002830007388 */ /* 0x0007e20000000c00 */
[----:B------:R-:W-:Y:S01]  /*2b90*/  NOP ;  /* 0x0000000000007918 */ /* 0x000fe20000000000 */
[----:B--2---:R-:W2:Y:S01]  /*2ba0*/  LDTM.x8 R4, tmem[UR4+0x18] ;  /* 0x00001804000479ee */ /* 0x004ea200081c0000 */
[----:B------:R-:W-:-:S02]  /*2bb0*/  F2FP.BF16.F32.PACK_AB R12, R13, R12 ;  /* 0x0000000c0d0c723e */ /* 0x000fc400000010ff */
[----:B------:R-:W-:Y:S01]  /*2bc0*/  F2FP.BF16.F32.PACK_AB R13, R15, R14 ;  /* 0x0000000e0f0d723e */ /* 0x000fe200000010ff */
[----:B-1----:R-:W-:Y:S01]  /*2bd0*/  IMAD.MOV R36, RZ, RZ, -R45 ;  /* 0x000000ffff247224 */ /* 0x002fe200078e0a2d */
[----:B------:R-:W-:Y:S01]  /*2be0*/  F2FP.BF16.F32.PACK_AB R14, R17, R16 ;  /* 0x00000010110e723e */ /* 0x000fe200000010ff */
[--C-:B------:R-:W-:Y:S01]  /*2bf0*/  IMAD R17, R26, 0x10, R34.reuse ;  /* 0x000000101a117824 */ /* 0x100fe200078e0222 */
[----:B------:R-:W-:Y:S02]  /*2c00*/  F2FP.BF16.F32.PACK_AB R15, R19, R18 ;  /* 0x00000012130f723e */ /* 0x000fe400000010ff */
[----:B--2---:R-:W-:Y:S01]  /*2c10*/  F2FP.BF16.F32.PACK_AB R4, R5, R4 ;  /* 0x000000040504723e */ /* 0x004fe200000010ff */
[C---:B------:R-:W-:Y:S01]  /*2c20*/  IMAD.IADD R17, R0.reuse, 0x1, R17 ;  /* 0x0000000100117824 */ /* 0x040fe200078e0211 */
[----:B------:R-:W-:Y:S02]  /*2c30*/  F2FP.BF16.F32.PACK_AB R5, R7, R6 ;  /* 0x000000060705723e */ /* 0x000fe400000010ff */
[----:B------:R-:W-:Y:S01]  /*2c40*/  F2FP.BF16.F32.PACK_AB R6, R9, R8 ;  /* 0x000000080906723e */ /* 0x000fe200000010ff */
[----:B------:R-:W-:Y:S01]  /*2c50*/  IMAD R9, R25, 0x10, R34 ;  /* 0x0000001019097824 */ /* 0x000fe200078e0222 */
[----:B------:R-:W-:Y:S01]  /*2c60*/  F2FP.BF16.F32.PACK_AB R7, R11, R10 ;  /* 0x0000000a0b07723e */ /* 0x000fe200000010ff */
[----:B------:R3:W-:Y:S01]  /*2c70*/  STS.128 [R17], R12 ;  /* 0x0000000c11007388 */ /* 0x0007e20000000c00 */
[----:B------:R-:W-:Y:S01]  /*2c80*/  NOP ;  /* 0x0000000000007918 */ /* 0x000fe20000000000 */
[----:B------:R-:W-:Y:S01]  /*2c90*/  IMAD.IADD R9, R0, 0x1, R9 ;  /* 0x0000000100097824 */ /* 0x000fe200078e0209 */
[----:B------:R-:W-:-:S04]  /*2ca0*/  PRMT R37, R36, 0x7710, RZ ;  /* 0x0000771024257816 */ /* 0x000fc800000000ff */
[----:B------:R3:W-:Y:S01]  /*2cb0*/  STS.128 [R9], R4 ;  /* 0x0000000409007388 */ /* 0x0007e20000000c00 */
[----:B------:R-:W-:Y:S01]  /*2cc0*/  IMAD.IADD R44, R44, 0x1, R37 ;  /* 0x000000012c2c7824 */ /* 0x000fe200078e0225 */
[----:B------:R1:W-:Y:S06]  /*2cd0*/  MEMBAR.ALL.CTA ;  /* 0x0000000000007992 */ /* 0x0003ec0000008000 */
[----:B-1----:R-:W1:Y:S01]  /*2ce0*/  FENCE.VIEW.ASYNC.S ;  /* 0x00000000000073c6 */ /* 0x002e620000000000 */
[----:B------:R-:W-:-:S05]  /*2cf0*/  LOP3.LUT R44, R44, 0xffff, RZ, 0xc0, !PT ;  /* 0x0000ffff2c2c7812 */ /* 0x000fca00078ec0ff */
[----:B------:R-:W-:-:S04]  /*2d00*/  IMAD R34, R35, 0x10, R44 ;  /* 0x0000001023227824 */ /* 0x000fc800078e022c */
[----:B------:R-:W-:Y:S01]  /*2d10*/  IMAD.SHL.U32 R34, R34, 0x80, RZ ;  /* 0x0000008022227824 */ /* 0x000fe200078e00ff */
[----:B-1----:R-:W-:Y:S06]  /*2d20*/  BAR.SYNC.DEFER_BLOCKING 0x8, 0x80 ;  /* 0x0202000000007b1d */ /* 0x002fec0000010000 */
[----:B------:R-:W-:Y:S05]  /*2d30*/  @P1 BRA `(.L_x_35) ;  /* 0x0000000000381947 */ /* 0x000fea0003800000 */
[----:B------:R-:W-:Y:S01]  /*2d40*/  ELECT P2, URZ, PT ;  /* 0x0000000000ff782f */ /* 0x000fe20003840000 */
[----:B------:R-:W-:-:S12]  /*2d50*/  BSSY.RECONVERGENT B0, `(.L_x_35) ;  /* 0x000000c000007945 */ /* 0x000fd80003800200 */
[----:B------:R-:W-:Y:S05]  /*2d60*/  @!P2 BRA `(.L_x_36) ;  /* 0x000000000028a947 */ /* 0x000fea0003800000 */
[----:B------:R-:W1:Y:S01]  /*2d70*/  LDCU.64 UR8, c[0x0][0x348] ;  /* 0x00006900ff0877ac */ /* 0x000e620008000a00 */
[----:B------:R-:W-:Y:S02]  /*2d80*/  R2UR UR7, R23 ;  /* 0x00000000170772ca */ /* 0x000fe400000e0000 */
[----:B------:R-:W-:Y:S02]  /*2d90*/  R2UR UR4, R0 ;  /* 0x00000000000472ca */ /* 0x000fe400000e0000 */
[----:B------:R-:W-:Y:S02]  /*2da0*/  R2UR UR5, R33 ;  /* 0x00000000210572ca */ /* 0x000fe400000e0000 */
[----:B------:R-:W-:-:S09]  /*2db0*/  R2UR UR6, R34 ;  /* 0x00000000220672ca */ /* 0x000fd200000e0000 */
[----:B------:R-:W-:Y:S02]  /*2dc0*/  ULEA UR4, UR7, UR4, 0xd ;  /* 0x0000000407047291 */ /* 0x000fe4000f8e68ff */
[----:B-1----:R-:W-:-:S04]  /*2dd0*/  UIADD3 UR8, UP0, UPT, UR8, 0x240, URZ ;  /* 0x0000024008087890 */ /* 0x002fc8000ff1e0ff */
[----:B------:R-:W-:-:S09]  /*2de0*/  UIADD3.X UR9, UPT, UPT, URZ, UR9, URZ, UP0, !UPT ;  /* 0x00000009ff097290 */ /* 0x000fd200087fe4ff */
[----:B------:R1:W-:Y:S02]  /*2df0*/  UTMASTG.2D [UR4], [UR8] ;  /* 0x00000004080073b5 */ /* 0x0003e40008008000 */
[----:B-1----:R0:W-:Y:S02]  /*2e00*/  UTMACMDFLUSH ;  /* 0x00000000000079b7 */ /* 0x0021e40000000000 */
.L_x_36:
[----:B------:R-:W-:Y:S05]  /*2e10*/  BSYNC.RECONVERGENT B0 ;  /* 0x0000000000007941 */ /* 0x000fea0003800200 */
.L_x_35:
[----:B------:R-:W-:Y:S05]  /*2e20*/  @P1 BRA `(.L_x_37) ;  /* 0x0000000000041947 */ /* 0x000fea0003800000 */
[----:B------:R-:W-:-:S04]  /*2e30*/  DEPBAR.LE SB0, 0x1 ;  /* 0x000080400000791a */ /* 0x000fc80000000000 */
.L_x_37:
[----:B------:R-:W-:Y:S01]  /*2e40*/  BAR.SYNC.DEFER_BLOCKING 0x8, 0x80 ;  /* 0x0202000000007b1d */ /* 0x000fe20000010000 */
[C---:B------:R-:W-:Y:S02]  /*2e50*/  R2UR UR5, R32.reuse ;  /* 0x00000000200572ca */ /* 0x040fe400000e0000 */
[----:B------:R-:W-:Y:S02]  /*2e60*/  R2UR UR4, R32 ;  /* 0x00000000200472ca */ /* 0x000fe400000e0000 */
[----:B------:R-:W-:-:S04]  /*2e70*/  LOP3.LUT R53, R23, 0x1, RZ, 0xc0, !PT ;  /* 0x0000000117357812 */ /* 0x000fc800078ec0ff */
[----:B------:R-:W-:-:S05]  /*2e80*/  LOP3.LUT R23, R53, 0x1, RZ, 0x3c, !PT ;  /* 0x0000000135177812 */ /* 0x000fca00078e3cff */
[----:B---3--:R-:W1:Y:S01]  /*2e90*/  LDTM.x8 R12, tmem[UR5+0x20] ;  /* 0x00002005000c79ee */ /* 0x008e6200081c0000 */
[C---:B------:R-:W-:Y:S02]  /*2ea0*/  IMAD R36, R23.reuse, 0x2000, R30 ;  /* 0x0000200017247824 */ /* 0x040fe400078e021e */
[----:B------:R-:W-:Y:S02]  /*2eb0*/  IMAD R51, R23, 0x2000, R0 ;  /* 0x0000200017337824 */ /* 0x000fe400078e0200 */
[----:B------:R-:W-:-:S04]  /*2ec0*/  IMAD R35, R29, 0x80, R36 ;  /* 0x000000801d237824 */ /* 0x000fc800078e0224 */
[----:B------:R-:W-:Y:S01]  /*2ed0*/  IMAD R47, R26, 0x10, R35 ;  /* 0x000000101a2f7824 */ /* 0x000fe200078e0223 */
[----:B------:R-:W-:Y:S01]  /*2ee0*/  NOP ;  /* 0x0000000000007918 */ /* 0x000fe20000000000 */
[----:B-1----:R-:W1:Y:S02]  /*2ef0*/  LDTM.x8 R4, tmem[UR4+0x28] ;  /* 0x00002804000479ee */ /* 0x002e6400081c0000 */
[----:B------:R-:W-:Y:S01]  /*2f00*/  IMAD.IADD R47, R0, 0x1, R47 ;  /* 0x00000001002f7824 */ /* 0x000fe200078e022f */
[----:B------:R-:W-:Y:S01]  /*2f10*/  F2FP.BF16.F32.PACK_AB R40, R13, R12 ;  /* 0x0000000c0d28723e */ /* 0x000fe200000010ff */
[----:B------:R-:W-:Y:S01]  /*2f20*/  IMAD R13, R28, 0x10, R35 ;  /* 0x000000101c0d7824 */ /* 0x000fe200078e0223 */
[----:B------:R-:W-:Y:S02]  /*2f30*/  F2FP.BF16.F32.PACK_AB R41, R15, R14 ;  /* 0x0000000e0f29723e */ /* 0x000fe400000010ff */
[----:B------:R-:W-:Y:S01]  /*2f40*/  F2FP.BF16.F32.PACK_AB R42, R17, R16 ;  /* 0x00000010112a723e */ /* 0x000fe200000010ff */
[----:B------:R-:W-:Y:S01]  /*2f50*/  IMAD.IADD R46, R0, 0x1, R13 ;  /* 0x00000001002e7824 */ /* 0x000fe200078e020d */
[----:B------:R-:W-:-:S02]  /*2f60*/  F2FP.BF16.F32.PACK_AB R43, R19, R18 ;  /* 0x00000012132b723e */ /* 0x000fc400000010ff */
[----:B-1----:R-:W-:Y:S01]  /*2f70*/  F2FP.BF16.F32.PACK_AB R36, R5, R4 ;  /* 0x000000040524723e */ /* 0x002fe200000010ff */
[----:B------:R-:W-:Y:S01]  /*2f80*/  IMAD R5, R27, 0x10, R35 ;  /* 0x000000101b057824 */ /* 0x000fe200078e0223 */
[----:B------:R-:W-:Y:S01]  /*2f90*/  F2FP.BF16.F32.PACK_AB R37, R7, R6 ;  /* 0x000000060725723e */ /* 0x000fe200000010ff */
[----:B------:R1:W-:Y:S01]  /*2fa0*/  STS.128 [R46], R40 ;  /* 0x000000282e007388 */ /* 0x0003e20000000c00 */
[----:B------:R-:W-:Y:S01]  /*2fb0*/  F2FP.BF16.F32.PACK_AB R38, R9, R8 ;  /* 0x000000080926723e */ /* 0x000fe200000010ff */
[C---:B------:R-:W-:Y:S01]  /*2fc0*/  IMAD.IADD R44, R0.reuse, 0x1, R5 ;  /* 0x00000001002c7824 */ /* 0x040fe200078e0205 */
[----:B------:R-:W-:Y:S01]  /*2fd0*/  F2FP.BF16.F32.PACK_AB R39, R11, R10 ;  /* 0x0000000a0b27723e */ /* 0x000fe200000010ff */
[----:B------:R-:W-:Y:S01]  /*2fe0*/  NOP ;  /* 0x0000000000007918 */ /* 0x000fe20000000000 */
[----:B------:R-:W2:Y:S01]  /*2ff0*/  LDTM.x8 R12, tmem[UR5+0x30] ;  /* 0x00003005000c79ee */ /* 0x000ea200081c0000 */
[----:B------:R-:W-:Y:S02]  /*3000*/  IMAD R35, R25, 0x10, R35 ;  /* 0x0000001019237824 */ /* 0x000fe400078e0223 */
[----:B------:R1:W-:Y:S01]  /*3010*/  STS.128 [R44], R36 ;  /* 0x000000242c007388 */ /* 0x0003e20000000c00 */
[----:B------:R-:W-:Y:S01]  /*3020*/  NOP ;  /* 0x0000000000007918 */ /* 0x000fe20000000000 */
[----:B------:R-:W-:Y:S01]  /*3030*/  IMAD.IADD R48, R0, 0x1, R35 ;  /* 0x0000000100307824 */ /* 0x000fe200078e0223 */
[----:B--2---:R-:W2:Y:S01]  /*3040*/  LDTM.x8 R4, tmem[UR4+0x38] ;  /* 0x00003804000479ee */ /* 0x004ea200081c0000 */
[----:B------:R-:W-:-:S02]  /*3050*/  F2FP.BF16.F32.PACK_AB R12, R13, R12 ;  /* 0x0000000c0d0c723e */ /* 0x000fc400000010ff */
[----:B------:R-:W-:Y:S02]  /*3060*/  F2FP.BF16.F32.PACK_AB R13, R15, R14 ;  /* 0x0000000e0f0d723e */ /* 0x000fe400000010ff */
[----:B------:R-:W-:Y:S02]  /*3070*/  F2FP.BF16.F32.PACK_AB R14, R17, R16 ;  /* 0x00000010110e723e */ /* 0x000fe400000010ff */
[----:B------:R-:W-:Y:S02]  /*3080*/  F2FP.BF16.F32.PACK_AB R15, R19, R18 ;  /* 0x00000012130f723e */ /* 0x000fe400000010ff */
[----:B--2---:R-:W-:Y:S02]  /*3090*/  F2FP.BF16.F32.PACK_AB R4, R5, R4 ;  /* 0x000000040504723e */ /* 0x004fe400000010ff */
[----:B------:R-:W-:Y:S01]  /*30a0*/  F2FP.BF16.F32.PACK_AB R5, R7, R6 ;  /* 0x000000060705723e */ /* 0x000fe200000010ff */
[----:B------:R1:W-:Y:S01]  /*30b0*/  STS.128 [R47], R12 ;  /* 0x0000000c2f007388 */ /* 0x0003e20000000c00 */
[----:B------:R-:W-:Y:S01]  /*30c0*/  F2FP.BF16.F32.PACK_AB R6, R9, R8 ;  /* 0x000000080906723e */ /* 0x000fe200000010ff */
[----:B------:R-:W-:Y:S01]  /*30d0*/  NOP ;  /* 0x0000000000007918 */ /* 0x000fe20000000000 */
[----:B------:R-:W-:-:S05]  /*30e0*/  F2FP.BF16.F32.PACK_AB R7, R11, R10 ;  /* 0x0000000a0b07723e */ /* 0x000fca00000010ff */
[----:B------:R1:W-:Y:S01]  /*30f0*/  STS.128 [R48], R4 ;  /* 0x0000000430007388 */ /* 0x0003e20000000c00 */
[----:B------:R2:W-:Y:S06]  /*3100*/  MEMBAR.ALL.CTA ;  /* 0x0000000000007992 */ /* 0x0005ec0000008000 */
[----:B--2---:R-:W2:Y:S02]  /*3110*/  FENCE.VIEW.ASYNC.S ;  /* 0x00000000000073c6 */ /* 0x004ea40000000000 */
[----:B--2---:R-:W-:Y:S06]  /*3120*/  BAR.SYNC.DEFER_BLOCKING 0x8, 0x80 ;  /* 0x0202000000007b1d */ /* 0x004fec0000010000 */
[----:B------:R-:W-:Y:S05]  /*3130*/  @P1 BRA `(.L_x_38) ;  /* 0x0000000000381947 */ /* 0x000fea0003800000 */
[----:B------:R-:W-:Y:S01]  /*3140*/  ELECT P2, URZ, PT ;  /* 0x0000000000ff782f */ /* 0x000fe20003840000 */
[----:B------:R-:W-:-:S12]  /*3150*/  BSSY.RECONVERGENT B0, `(.L_x_39) ;  /* 0x000000b000007945 */ /* 0x000fd80003800200 */
[----:B------:R-:W-:Y:S05]  /*3160*/  @!P2 BRA `(.L_x_40) ;  /* 0x000000000024a947 */ /* 0x000fea0003800000 */
[----:B------:R-:W2:Y:S01]  /*3170*/  LDCU.64 UR8, c[0x0][0x348] ;  /* 0x00006900ff0877ac */ /* 0x000ea20008000a00 */
[----:B------:R-:W-:Y:S02]  /*3180*/  R2UR UR5, R33 ;  /* 0x00000000210572ca */ /* 0x000fe400000e0000 */
[----:B------:R-:W-:Y:S02]  /*3190*/  R2UR UR4, R51 ;  /* 0x00000000330472ca */ /* 0x000fe400000e0000 */
[----:B------:R-:W-:-:S09]  /*31a0*/  R2UR UR6, R34 ;  /* 0x00000000220672ca */ /* 0x000fd200000e0000 */
[----:B------:R-:W-:Y:S02]  /*31b0*/  UIADD3 UR5, UPT, UPT, UR5, 0x20, URZ ;  /* 0x0000002005057890 */ /* 0x000fe4000fffe0ff */
[----:B--2---:R-:W-:-:S04]  /*31c0*/  UIADD3 UR8, UP0, UPT, UR8, 0x240, URZ ;  /* 0x0000024008087890 */ /* 0x004fc8000ff1e0ff */
[----:B------:R-:W-:-:S09]  /*31d0*/  UIADD3.X UR9, UPT, UPT, URZ, UR9, URZ, UP0, !UPT ;  /* 0x00000009ff097290 */ /* 0x000fd200087fe4ff */
[----:B------:R2:W-:Y:S02]  /*31e0*/  UTMASTG.2D [UR4], [UR8] ;  /* 0x00000004080073b5 */ /* 0x0005e40008008000 */
[----:B--2---:R0:W-:Y:S02]  /*31f0*/  UTMACMDFLUSH ;  /* 0x00000000000079b7 */ /* 0x0041e40000000000 */
.L_x_40:
[----:B------:R-:W-:Y:S05]  /*3200*/  BSYNC.RECONVERGENT B0 ;  /* 0x0000000000007941 */ /* 0x000fea0003800200 */
.L_x_39:
[----:B------:R-:W-:-:S04]  /*3210*/  DEPBAR.LE SB0, 0x1 ;  /* 0x000080400000791a */ /* 0x000fc80000000000 */
.L_x_38:
[----:B------:R-:W-:Y:S01]  /*3220*/  BAR.SYNC.DEFER_BLOCKING 0x8, 0x80 ;  /* 0x0202000000007b1d */ /* 0x000fe20000010000 */
[C---:B------:R-:W-:Y:S01]  /*3230*/  R2UR UR5, R32.reuse ;  /* 0x00000000200572ca */ /* 0x040fe200000e0000 */
[C---:B-1----:R-:W-:Y:S01]  /*3240*/  IMAD R36, R53.reuse, 0x2000, R30 ;  /* 0x0000200035247824 */ /* 0x042fe200078e021e */
[----:B------:R-:W-:Y:S01]  /*3250*/  R2UR UR4, R32 ;  /* 0x00000000200472ca */ /* 0x000fe200000e0000 */
[----:B------:R-:W-:Y:S02]  /*3260*/  IMAD R53, R53, 0x2000, R0 ;  /* 0x0000200035357824 */ /* 0x000fe400078e0200 */
[----:B------:R-:W-:-:S04]  /*3270*/  IMAD R49, R29, 0x80, R36 ;  /* 0x000000801d317824 */ /* 0x000fc800078e0224 */
[--C-:B------:R-:W-:Y:S02]  /*3280*/  IMAD R45, R28, 0x10, R49.reuse ;  /* 0x000000101c2d7824 */ /* 0x100fe400078e0231 */
[----:B------:R-:W-:Y:S02]  /*3290*/  IMAD R35, R27, 0x10, R49 ;  /* 0x000000101b237824 */ /* 0x000fe400078e0231 */
[----:B------:R-:W1:Y:S01]  /*32a0*/  LDTM.x8 R12, tmem[UR5+0x40] ;  /* 0x00004005000c79ee */ /* 0x000e6200081c0000 */
[C---:B------:R-:W-:Y:S02]  /*32b0*/  IMAD.IADD R45, R0.reuse, 0x1, R45 ;  /* 0x00000001002d7824 */ /* 0x040fe400078e022d */
[----:B------:R-:W-:Y:S01]  /*32c0*/  IMAD.IADD R35, R0, 0x1, R35 ;  /* 0x0000000100237824 */ /* 0x000fe200078e0223 */
[----:B------:R-:W-:Y:S01]  /*32d0*/  NOP ;  /* 0x0000000000007918 */ /* 0x000fe20000000000 */
[----:B-1----:R-:W1:Y:S01]  /*32e0*/  LDTM.x8 R4, tmem[UR4+0x48] ;  /* 0x00004804000479ee */ /* 0x002e6200081c0000 */
[----:B------:R-:W-:-:S02]  /*32f0*/  F2FP.BF16.F32.PACK_AB R40, R13, R12 ;  /* 0x0000000c0d28723e */ /* 0x000fc400000010ff */
[----:B------:R-:W-:Y:S02]  /*3300*/  F2FP.BF16.F32.PACK_AB R41, R15, R14 ;  /* 0x0000000e0f29723e */ /* 0x000fe400000010ff */
[----:B------:R-:W-:Y:S02]  /*3310*/  F2FP.BF16.F32.PACK_AB R42, R17, R16 ;  /* 0x00000010112a723e */ /* 0x000fe400000010ff */
[----:B------:R-:W-:-:S05]  /*3320*/  F2FP.BF16.F32.PACK_AB R43, R19, R18 ;  /* 0x00000012132b723e */ /* 0x000fca00000010ff */
[----:B------:R2:W-:Y:S01]  /*3330*/  STS.128 [R45], R40 ;  /* 0x000000282d007388 */ /* 0x0005e20000000c00 */
[----:B------:R-:W-:Y:S01]  /*3340*/  NOP ;  /* 0x0000000000007918 */ /* 0x000fe20000000000 */
[----:B-1----:R-:W-:Y:S02]  /*3350*/  F2FP.BF16.F32.PACK_AB R36, R5, R4 ;  /* 0x000000040524723e */ /* 0x002fe400000010ff */
[----:B------:R-:W-:Y:S01]  /*3360*/  F2FP.BF16.F32.PACK_AB R37, R7, R6 ;  /* 0x000000060725723e */ /* 0x000fe200000010ff */
[----:B------:R-:W1:Y:S01]  /*3370*/  LDTM.x8 R12, tmem[UR5+0x50] ;  /* 0x00005005000c79ee */ /* 0x000e6200081c0000 */
[----:B------:R-:W-:Y:S02]  /*3380*/  F2FP.BF16.F32.PACK_AB R38, R9, R8 ;  /* 0x000000080926723e */ /* 0x000fe400000010ff */
[----:B------:R-:W-:-:S05]  /*3390*/  F2FP.BF16.F32.PACK_AB R39, R11, R10 ;  /* 0x0000000a0b27723e */ /* 0x000fca00000010ff */
[----:B------:R2:W-:Y:S01]  /*33a0*/  STS.128 [R35], R36 ;  /* 0x0000002423007388 */ /* 0x0005e20000000c00 */
[----:B------:R-:W-:Y:S01]  /*33b0*/  NOP ;  /* 0x0000000000007918 */ /* 0x000fe20000000000 */
[----:B-1----:R-:W1:Y:S01]  /*33c0*/  LDTM.x8 R4, tmem[UR4+0x58] ;  /* 0x00005804000479ee */ /* 0x002e6200081c0000 */
[----:B------:R-:W-:Y:S02]  /*33d0*/  F2FP.BF16.F32.PACK_AB R12, R13, R12 ;  /* 0x0000000c0d0c723e */ /* 0x000fe400000010ff */
[----:B------:R-:W-:Y:S02]  /*33e0*/  F2FP.BF16.F32.PACK_AB R13, R15, R14 ;  /* 0x0000000e0f0d723e */ /* 0x000fe400000010ff */
[----:B------:R-:W-:Y:S01]  /*33f0*/  F2FP.BF16.F32.PACK_AB R14, R17, R16 ;  /* 0x00000010110e723e */ /* 0x000fe200000010ff */
[--C-:B------:R-:W-:Y:S01]  /*3400*/  IMAD R17, R26, 0x10, R49.reuse ;  /* 0x000000101a117824 */ /* 0x100fe200078e0231 */
[----:B------:R-:W-:Y:S01]  /*3410*/  F2FP.BF16.F32.PACK_AB R15, R19, R18 ;  /* 0x00000012130f723e */ /* 0x000fe200000010ff */
[----:B------:R-:W-:-:S02]  /*3420*/  IMAD R19, R25, 0x10, R49 ;  /* 0x0000001019137824 */ /* 0x000fc400078e0231 */
[C---:B------:R-:W-:Y:S02]  /*3430*/  IMAD.IADD R49, R0.reuse, 0x1, R17 ;  /* 0x0000000100317824 */ /* 0x040fe400078e0211 */
[----:B------:R-:W-:Y:S01]  /*3440*/  IMAD.IADD R50, R0, 0x1, R19 ;  /* 0x0000000100327824 */ /* 0x000fe200078e0213 */
[----:B-1----:R-:W-:Y:S02]  /*3450*/  F2FP.BF16.F32.PACK_AB R4, R5, R4 ;  /* 0x000000040504723e */ /* 0x002fe400000010ff */
[----:B------:R-:W-:Y:S01]  /*3460*/  F2FP.BF16.F32.PACK_AB R5, R7, R6 ;  /* 0x000000060705723e */ /* 0x000fe200000010ff */
[----:B------:R2:W-:Y:S01]  /*3470*/  STS.128 [R49], R12 ;  /* 0x0000000c31007388 */ /* 0x0005e20000000c00 */
[----:B------:R-:W-:Y:S01]  /*3480*/  F2FP.BF16.F32.PACK_AB R6, R9, R8 ;  /* 0x000000080906723e */ /* 0x000fe200000010ff */
[----:B------:R-:W-:Y:S01]  /*3490*/  NOP ;  /* 0x0000000000007918 */ /* 0x000fe20000000000 */
[----:B------:R-:W-:-:S05]  /*34a0*/  F2FP.BF16.F32.PACK_AB R7, R11, R10 ;  /* 0x0000000a0b07723e */ /* 0x000fca00000010ff */
[----:B------:R2:W-:Y:S01]  /*34b0*/  STS.128 [R50], R4 ;  /* 0x0000000432007388 */ /* 0x0005e20000000c00 */
[----:B------:R1:W-:Y:S06]  /*34c0*/  MEMBAR.ALL.CTA ;  /* 0x0000000000007992 */ /* 0x0003ec0000008000 */
[----:B-1----:R-:W1:Y:S02]  /*34d0*/  FENCE.VIEW.ASYNC.S ;  /* 0x00000000000073c6 */ /* 0x002e640000000000 */
        /* <DEDUP_REMOVED lines=8> */
[----:B------:R-:W-:-:S09]  /*3560*/  R2UR UR6, R34 ;  /* 0x00000000220672ca */ /* 0x000fd200000e0000 */
[----:B------:R-:W-:Y:S02]  /*3570*/  UIADD3 UR5, UPT, UPT, UR5, 0x40, URZ ;  /* 0x0000004005057890 */ /* 0x000fe4000fffe0ff */
[----:B-1----:R-:W-:-:S04]  /*3580*/  UIADD3 UR8, UP0, UPT, UR8, 0x240, URZ ;  /* 0x0000024008087890 */ /* 0x002fc8000ff1e0ff */
[----:B------:R-:W-:-:S09]  /*3590*/  UIADD3.X UR9, UPT, UPT, URZ, UR9, URZ, UP0, !UPT ;  /* 0x00000009ff097290 */ /* 0x000fd200087fe4ff */
[----:B------:R1:W-:Y:S02]  /*35a0*/  UTMASTG.2D [UR4], [UR8] ;  /* 0x00000004080073b5 */ /* 0x0003e40008008000 */
[----:B-1----:R0:W-:Y:S02]  /*35b0*/  UTMACMDFLUSH ;  /* 0x00000000000079b7 */ /* 0x0021e40000000000 */
.L_x_43:
[----:B------:R-:W-:Y:S05]  /*35c0*/  BSYNC.RECONVERGENT B0 ;  /* 0x0000000000007941 */ /* 0x000fea0003800200 */
.L_x_42:
[----:B------:R-:W-:-:S04]  /*35d0*/  DEPBAR.LE SB0, 0x1 ;  /* 0x000080400000791a */ /* 0x000fc80000000000 */
.L_x_41:
[----:B------:R-:W-:Y:S01]  /*35e0*/  BAR.SYNC.DEFER_BLOCKING 0x8, 0x80 ;  /* 0x0202000000007b1d */ /* 0x000fe20000010000 */
[C---:B------:R-:W-:Y:S02]  /*35f0*/  R2UR UR5, R32.reuse ;  /* 0x00000000200572ca */ /* 0x040fe400000e0000 */
[----:B------:R-:W-:-:S11]  /*3600*/  R2UR UR4, R32 ;  /* 0x00000000200472ca */ /* 0x000fd600000e0000 */
[----:B--2---:R-:W1:Y:S01]  /*3610*/  LDTM.x8 R12, tmem[UR5+0x60] ;  /* 0x00006005000c79ee */ /* 0x004e6200081c0000 */
[----:B------:R-:W-:Y:S01]  /*3620*/  NOP ;  /* 0x0000000000007918 */ /* 0x000fe20000000000 */
[----:B-1----:R-:W1:Y:S01]  /*3630*/  LDTM.x8 R4, tmem[UR4+0x68] ;  /* 0x00006804000479ee */ /* 0x002e6200081c0000 */
[----:B------:R-:W-:Y:S02]  /*3640*/  F2FP.BF16.F32.PACK_AB R40, R13, R12 ;  /* 0x0000000c0d28723e */ /* 0x000fe400000010ff */
[----:B------:R-:W-:Y:S02]  /*3650*/  F2FP.BF16.F32.PACK_AB R41, R15, R14 ;  /* 0x0000000e0f29723e */ /* 0x000fe400000010ff */
[----:B------:R-:W-:Y:S02]  /*3660*/  F2FP.BF16.F32.PACK_AB R42, R17, R16 ;  /* 0x00000010112a723e */ /* 0x000fe400000010ff */
[----:B------:R-:W-:Y:S02]  /*3670*/  F2FP.BF16.F32.PACK_AB R43, R19, R18 ;  /* 0x00000012132b723e */ /* 0x000fe400000010ff */
[----:B-1----:R-:W-:-:S03]  /*3680*/  F2FP.BF16.F32.PACK_AB R36, R5, R4 ;  /* 0x000000040524723e */ /* 0x002fc600000010ff */
[----:B------:R1:W-:Y:S01]  /*3690*/  STS.128 [R46], R40 ;  /* 0x000000282e007388 */ /* 0x0003e20000000c00 */
[----:B------:R-:W-:Y:S01]  /*36a0*/  F2FP.BF16.F32.PACK_AB R37, R7, R6 ;  /* 0x000000060725723e */ /* 0x000fe200000010ff */
[----:B------:R-:W-:Y:S01]  /*36b0*/  NOP ;  /* 0x0000000000007918 */ /* 0x000fe20000000000 */
[----:B------:R-:W-:Y:S01]  /*36c0*/  F2FP.BF16.F32.PACK_AB R38, R9, R8 ;  /* 0x000000080926723e */ /* 0x000fe200000010ff */
[----:B------:R-:W2:Y:S01]  /*36d0*/  LDTM.x8 R12, tmem[UR5+0x70] ;  /* 0x00007005000c79ee */ /* 0x000ea200081c0000 */
[----:B------:R-:W-:-:S05]  /*36e0*/  F2FP.BF16.F32.PACK_AB R39, R11, R10 ;  /* 0x0000000a0b27723e */ /* 0x000fca00000010ff */
[----:B------:R1:W-:Y:S01]  /*36f0*/  STS.128 [R44], R36 ;  /* 0x000000242c007388 */ /* 0x0003e20000000c00 */
[----:B------:R-:W-:Y:S01]  /*3700*/  NOP ;  /* 0x0000000000007918 */ /* 0x000fe20000000000 */
[----:B--2---:R-:W2:Y:S01]  /*3710*/  LDTM.x8 R4, tmem[UR4+0x78] ;  /* 0x00007804000479ee */ /* 0x004ea200081c0000 */
[----:B------:R-:W-:Y:S02]  /*3720*/  F2FP.BF16.F32.PACK_AB R12, R13, R12 ;  /* 0x0000000c0d0c723e */ /* 0x000fe400000010ff */
[----:B------:R-:W-:Y:S02]  /*3730*/  F2FP.BF16.F32.PACK_AB R13, R15, R14 ;  /* 0x0000000e0f0d723e */ /* 0x000fe400000010ff */
[----:B------:R-:W-:Y:S02]  /*3740*/  F2FP.BF16.F32.PACK_AB R14, R17, R16 ;  /* 0x00000010110e723e */ /* 0x000fe400000010ff */
[----:B------:R-:W-:Y:S02]  /*3750*/  F2FP.BF16.F32.PACK_AB R15, R19, R18 ;  /* 0x00000012130f723e */ /* 0x000fe400000010ff */
[----:B--2---:R-:W-:-:S03]  /*3760*/  F2FP.BF16.F32.PACK_AB R4, R5, R4 ;  /* 0x000000040504723e */ /* 0x004fc600000010ff */
[----:B------:R1:W-:Y:S01]  /*3770*/  STS.128 [R47], R12 ;  /* 0x0000000c2f007388 */ /* 0x0003e20000000c00 */
[----:B------:R-:W-:Y:S01]  /*3780*/  F2FP.BF16.F32.PACK_AB R5, R7, R6 ;  /* 0x000000060705723e */ /* 0x000fe200000010ff */
[----:B------:R-:W-:Y:S01]  /*3790*/  NOP ;  /* 0x0000000000007918 */ /* 0x000fe20000000000 */
[----:B------:R-:W-:Y:S02]  /*37a0*/  F2FP.BF16.F32.PACK_AB R6, R9, R8 ;  /* 0x000000080906723e */ /* 0x000fe400000010ff */
        /* <DEDUP_REMOVED lines=18> */
.L_x_46:
[----:B------:R-:W-:Y:S05]  /*38d0*/  BSYNC.RECONVERGENT B0 ;  /* 0x0000000000007941 */ /* 0x000fea0003800200 */
.L_x_45:
[----:B------:R-:W-:-:S04]  /*38e0*/  DEPBAR.LE SB0, 0x1 ;  /* 0x000080400000791a */ /* 0x000fc80000000000 */
.L_x_44:
[----:B------:R-:W-:Y:S01]  /*38f0*/  BAR.SYNC.DEFER_BLOCKING 0x8, 0x80 ;  /* 0x0202000000007b1d */ /* 0x000fe20000010000 */
[----:B------:R-:W-:Y:S01]  /*3900*/  R2UR UR5, R32 ;  /* 0x00000000200572ca */ /* 0x000fe200000e0000 */
[----:B------:R-:W-:Y:S01]  /*3910*/  VIADD R2, R2, 0x32e88 ;  /* 0x00032e8802027836 */ /* 0x000fe20000000000 */
[----:B------:R-:W-:-:S04]  /*3920*/  R2UR UR4, R32 ;  /* 0x00000000200472ca */ /* 0x000fc800000e0000 */
[----:B------:R-:W-:-:S07]  /*3930*/  PRMT R2, RZ, 0x654, R2 ;  /* 0x00000654ff027816 */ /* 0x000fce0000000002 */
[----:B-1----:R-:W1:Y:S01]  /*3940*/  LDTM.x8 R12, tmem[UR5+0x80] ;  /* 0x00008005000c79ee */ /* 0x002e6200081c0000 */
        /* <DEDUP_REMOVED lines=27> */
[----:B------:R-:W-:Y:S01]  /*3b00*/  NOP ;  /* 0x0000000000007918 */ /* 0x000fe20000000000 */
[----:B------:R1:W-:Y:S01]  /*3b10*/  SYNCS.ARRIVE.TRANS64.RED.A1T0 RZ, [R2+URZ], RZ ;  /* 0x000000ff02ff79a7 */ /* 0x0003e200081004ff */
        /* <DEDUP_REMOVED lines=16> */
.L_x_48:
[----:B------:R-:W-:Y:S05]  /*3c20*/  BSYNC.RECONVERGENT B0 ;  /* 0x0000000000007941 */ /* 0x000fea0003800200 */
.L_x_47:
[----:B------:R-:W-:Y:S02]  /*3c30*/  IADD3 R24, PT, PT, R24, 0x82, RZ ;  /* 0x0000008218187810 */ /* 0x000fe40007ffe0ff */
[----:B------:R-:W-:Y:S01]  /*3c40*/  IADD3 R31, PT, PT, R31, 0x82, RZ ;  /* 0x000000821f1f7810 */ /* 0x000fe20007ffe0ff */
[----:B------:R-:W-:Y:S06]  /*3c50*/  @P0 BRA `(.L_x_49) ;  /* 0xffffffe800cc0947 */ /* 0x000fec000383ffff */
.L_x_32:
[----:B------:R-:W-:-:S13]  /*3c60*/  ISETP.NE.AND P0, PT, R3, 0x3, PT ;  /* 0x000000030300780c */ /* 0x000fda0003f05270 */
[----:B------:R-:W-:Y:S05]  /*3c70*/  @P0 EXIT ;  /* 0x000000000000094d */ /* 0x000fea0003800000 */
[----:B------:R-:W-:Y:S05]  /*3c80*/  WARPSYNC.ALL ;  /* 0x0000000000007948 */ /* 0x000fea0003800000 */
[----:B------:R-:W-:Y:S01]  /*3c90*/  NOP ;  /* 0x0000000000007918 */ /* 0x000fe20000000000 */
[----:B------:R-:W2:Y:S01]  /*3ca0*/  S2UR UR5, SR_CgaCtaId ;  /* 0x00000000000579c3 */ /* 0x000ea20000008800 */
[----:B------:R-:W-:Y:S02]  /*3cb0*/  UMOV UR4, 0x50 ;  /* 0x0000005000047882 */ /* 0x000fe40000000000 */
[----:B--2---:R-:W-:-:S09]  /*3cc0*/  ULEA UR5, UR5, UR4, 0x18 ;  /* 0x0000000405057291 */ /* 0x004fd2000f8ec0ff */
[----:B-1----:R-:W1:Y:S02]  /*3cd0*/  LDS R2, [UR5] ;  /* 0x00000005ff027984 */ /* 0x002e640008000800 */
[----:B-1----:R-:W-:-:S04]  /*3ce0*/  LOP3.LUT R0, R2, 0xffff, RZ, 0xc0, !PT ;  /* 0x0000ffff02007812 */ /* 0x002fc800078ec0ff */
[----:B------:R-:W-:-:S13]  /*3cf0*/  ISETP.NE.AND P0, PT, R0, 0xffff, PT ;  /* 0x0000ffff0000780c */ /* 0x000fda0003f05270 */
[----:B------:R-:W-:Y:S05]  /*3d00*/  @P0 BRA `(.L_x_50) ;  /* 0x0000000000480947 */ /* 0x000fea0003800000 */
[----:B------:R-:W-:-:S04]  /*3d10*/  SHF.R.U32.HI R0, RZ, 0x10, R2 ;  /* 0x00000010ff007819 */ /* 0x000fc80000011602 */
[----:B------:R-:W-:-:S04]  /*3d20*/  LOP3.LUT R0, R0, 0x1, RZ, 0xc0, !PT ;  /* 0x0000000100007812 */ /* 0x000fc800078ec0ff */
[----:B------:R-:W-:-:S13]  /*3d30*/  ISETP.NE.AND P0, PT, R0, 0x1, PT ;  /* 0x000000010000780c */ /* 0x000fda0003f05270 */
[----:B------:R-:W-:Y:S05]  /*3d40*/  @P0 BRA `(.L_x_51) ;  /* 0x00000000002c0947 */ /* 0x000fea0003800000 */
[----:B------:R-:W1:Y:S01]  /*3d50*/  S2R R0, SR_LANEID ;  /* 0x0000000000007919 */ /* 0x000e620000000000 */
[----:B------:R-:W-:Y:S01]  /*3d60*/  IMAD.MOV.U32 R2, RZ, RZ, -0x20000 ;  /* 0xfffe0000ff027424 */ /* 0x000fe200078e00ff */
[----:B------:R-:W-:Y:S02]  /*3d70*/  VOTEU.ANY UR6, UPT, PT ;  /* 0x0000000000067886 */ /* 0x000fe400038e0100 */
[----:B------:R-:W-:Y:S01]  /*3d80*/  UFLO.U32 UR6, UR6 ;  /* 0x00000006000672bd */ /* 0x000fe200080e0000 */
[----:B------:R-:W2:Y:S05]  /*3d90*/  REDUX UR4, R2 ;  /* 0x00000000020473c4 */ /* 0x000eaa0000000000 */
[----:B-1----:R-:W-:-:S02]  /*3da0*/  ISETP.EQ.U32.AND P0, PT, R0, UR6, PT ;  /* 0x0000000600007c0c */ /* 0x002fc4000bf02070 */
[----:B--2---:R-:W-:Y:S01]  /*3db0*/  MOV R0, UR4 ;  /* 0x0000000400007c02 */ /* 0x004fe20008000f00 */
[----:B------:R-:W-:-:S05]  /*3dc0*/  UMOV UR4, 0xfffe0000 ;  /* 0xfffe000000047882 */ /* 0x000fca0000000000 */
[----:B------:R1:W-:Y:S05]  /*3dd0*/  UTCATOMSWS.AND URZ, UR4 ;  /* 0x0000000400ff79e3 */ /* 0x0003ea0008000000 */
[----:B------:R1:W-:Y:S01]  /*3de0*/  @P0 ATOMS.AND RZ, [UR5], R0 ;  /* 0x00000000ffff098c */ /* 0x0003e2000a800005 */
[----:B------:R-:W-:Y:S05]  /*3df0*/  BRA `(.L_x_52) ;  /* 0x0000000000147947 */ /* 0x000fea0003800000 */
.L_x_51:
[----:B------:R-:W-:Y:S02]  /*3e00*/  MOV R2, 0x3e20 ;  /* 0x00003e2000027802 */ /* 0x000fe40000000f00 */
[----:B------:R-:W-:Y:S05]  /*3e10*/  CALL.REL.NOINC `($__internal_0_$__cuda_sm10x_tcgen05_guardrail_trap_col_being_dealloced_not_returned_by_alloc) ;  /* 0x0000000400007944 */ /* 0x000fea0003c00000 */
[----:B------:R-:W-:Y:S05]  /*3e20*/  BRA `(.L_x_52) ;  /* 0x0000000000087947 */ /* 0x000fea0003800000 */
.L_x_50:
[----:B------:R-:W-:Y:S02]  /*3e30*/  MOV R2, 0x3e50 ;  /* 0x00003e5000027802 */ /* 0x000fe40000000f00 */
[----:B------:R-:W-:Y:S05]  /*3e40*/  CALL.REL.NOINC `($__internal_2_$__cuda_sm10x_tcgen05_guardrail_trap_unallocated_columns_being_dealloced) ;  /* 0x00000004000c7944 */ /* 0x000fea0003c00000 */
.L_x_52:
[----:B------:R-:W-:Y:S01]  /*3e50*/  NOP ;  /* 0x0000000000007918 */ /* 0x000fe20000000000 */
[----:B-1----:R-:W-:Y:S05]  /*3e60*/  EXIT ;  /* 0x000000000000794d */ /* 0x002fea0003800000 */
.L_x_14:
[----:B------:R-:W-:-:S07]  /*3e70*/  MOV R4, R5 ;  /* 0x0000000500047202 */ /* 0x000fce0000000f00 */
.L_x_53:
[----:B-1----:R1:W2:Y:S02]  /*3e80*/  SYNCS.PHASECHK.TRANS64.TRYWAIT P0, [R2+URZ+0x32e00], R5 ;  /* 0x032e0005020075a7 */ /* 0x0022a400080011ff */
[----:B--2---:R-:W-:Y:S05]  /*3e90*/  @!P0 NANOSLEEP.SYNCS 0x989680 ;  /* 0x009896800000895d */ /* 0x004fea0003900000 */
[----:B------:R-:W2:Y:S02]  /*3ea0*/  @!P0 SYNCS.PHASECHK.TRANS64 P0, [R2+URZ+0x32e00], R5 ;  /* 0x032e0005020085a7 */ /* 0x000ea400080010ff */
[----:B--2---:R-:W-:Y:S05]  /*3eb0*/  @!P0 BRA `(.L_x_53) ;  /* 0xfffffffc00f08947 */ /* 0x004fea000383ffff */
[----:B------:R-:W-:Y:S05]  /*3ec0*/  BRA `(.L_x_54) ;  /* 0xffffffc800e87947 */ /* 0x000fea000383ffff */
.L_x_18:
[----:B------:R-:W-:Y:S02]  /*3ed0*/  MOV R8, UR10 ;  /* 0x0000000a00087c02 */ /* 0x000fe40008000f00 */
[----:B------:R-:W-:Y:S02]  /*3ee0*/  MOV R9, UR10 ;  /* 0x0000000a00097c02 */ /* 0x000fe40008000f00 */
[----:B------:R-:W-:-:S07]  /*3ef0*/  MOV R0, UR9 ;  /* 0x0000000900007c02 */ /* 0x000fce0008000f00 */
.L_x_55:
[----:B-1----:R1:W2:Y:S02]  /*3f00*/  SYNCS.PHASECHK.TRANS64.TRYWAIT P0, [R0+URZ+0x32e88], R9 ;  /* 0x032e8809000075a7 */ /* 0x0022a400080011ff */
[----:B--2---:R-:W-:Y:S05]  /*3f10*/  @!P0 NANOSLEEP.SYNCS 0x989680 ;  /* 0x009896800000895d */ /* 0x004fea0003900000 */
[----:B------:R-:W2:Y:S02]  /*3f20*/  @!P0 SYNCS.PHASECHK.TRANS64 P0, [R0+URZ+0x32e88], R9 ;  /* 0x032e8809000085a7 */ /* 0x000ea400080010ff */
[----:B--2---:R-:W-:Y:S05]  /*3f30*/  @!P0 BRA `(.L_x_55) ;  /* 0xfffffffc00f08947 */ /* 0x004fea000383ffff */
[----:B------:R-:W-:Y:S05]  /*3f40*/  BRA `(.L_x_56) ;  /* 0xffffffd000747947 */ /* 0x000fea000383ffff */
.L_x_19:
[----:B------:R-:W-:Y:S02]  /*3f50*/  MOV R2, UR10 ;  /* 0x0000000a00027c02 */ /* 0x000fe40008000f00 */
[----:B------:R-:W-:Y:S07]  /*3f60*/  MOV R8, R9 ;  /* 0x0000000900087202 */ /* 0x000fee0000000f00 */
.L_x_57:
[----:B-1----:R1:W2:Y:S02]  /*3f70*/  SYNCS.PHASECHK.TRANS64.TRYWAIT P0, [R2+URZ+0x32e50], R9 ;  /* 0x032e5009020075a7 */ /* 0x0022a400080011ff */
[----:B--2---:R-:W-:Y:S05]  /*3f80*/  @!P0 NANOSLEEP.SYNCS 0x989680 ;  /* 0x009896800000895d */ /* 0x004fea0003900000 */
[----:B------:R-:W2:Y:S02]  /*3f90*/  @!P0 SYNCS.PHASECHK.TRANS64 P0, [R2+URZ+0x32e50], R9 ;  /* 0x032e5009020085a7 */ /* 0x000ea400080010ff */
[----:B--2---:R-:W-:Y:S05]  /*3fa0*/  @!P0 BRA `(.L_x_57) ;  /* 0xfffffffc00f08947 */ /* 0x004fea000383ffff */
[----:B------:R-:W-:Y:S05]  /*3fb0*/  BRA `(.L_x_58) ;  /* 0xffffffd000787947 */ /* 0x000fea000383ffff */
.L_x_21:
[----:B------:R-:W-:Y:S02]  /*3fc0*/  MOV R2, UR13 ;  /* 0x0000000d00027c02 */ /* 0x000fe40008000f00 */
[----:B------:R-:W-:Y:S07]  /*3fd0*/  MOV R8, R9 ;  /* 0x0000000900087202 */ /* 0x000fee0000000f00 */
.L_x_59:
[----:B-1----:R1:W2:Y:S02]  /*3fe0*/  SYNCS.PHASECHK.TRANS64.TRYWAIT P0, [R2+URZ+0x32e50], R9 ;  /* 0x032e5009020075a7 */ /* 0x0022a400080011ff */
[----:B--2---:R-:W-:Y:S05]  /*3ff0*/  @!P0 NANOSLEEP.SYNCS 0x989680 ;  /* 0x009896800000895d */ /* 0x004fea0003900000 */
[----:B------:R-:W2:Y:S02]  /*4000*/  @!P0 SYNCS.PHASECHK.TRANS64 P0, [R2+URZ+0x32e50], R9 ;  /* 0x032e5009020085a7 */ /* 0x000ea400080010ff */
[----:B--2---:R-:W-:Y:S05]  /*4010*/  @!P0 BRA `(.L_x_59) ;  /* 0xfffffffc00f08947 */ /* 0x004fea000383ffff */
[----:B------:R-:W-:Y:S05]  /*4020*/  BRA `(.L_x_60) ;  /* 0xffffffd400507947 */ /* 0x000fea000383ffff */
.L_x_25:
[-C--:B------:R-:W-:Y:S02]  /*4030*/  MOV R22, R4.reuse ;  /* 0x0000000400167202 */ /* 0x080fe40000000f00 */
[----:B------:R-:W-:Y:S07]  /*4040*/  MOV R23, R4 ;  /* 0x0000000400177202 */ /* 0x000fee0000000f00 */
.L_x_61:
[----:B-1----:R1:W2:Y:S02]  /*4050*/  SYNCS.PHASECHK.TRANS64.TRYWAIT P0, [R17+URZ+0x28], R23 ;  /* 0x00002817110075a7 */ /* 0x0022a400080011ff */
[----:B--2---:R-:W-:Y:S05]  /*4060*/  @!P0 NANOSLEEP.SYNCS 0x989680 ;  /* 0x009896800000895d */ /* 0x004fea0003900000 */
[----:B------:R-:W2:Y:S02]  /*4070*/  @!P0 SYNCS.PHASECHK.TRANS64 P0, [R17+URZ+0x28], R23 ;  /* 0x00002817110085a7 */ /* 0x000ea400080010ff */
[----:B--2---:R-:W-:Y:S05]  /*4080*/  @!P0 BRA `(.L_x_61) ;  /* 0xfffffffc00f08947 */ /* 0x004fea000383ffff */
[----:B------:R-:W-:Y:S05]  /*4090*/  BRA `(.L_x_62) ;  /* 0xffffffd800d07947 */ /* 0x000fea000383ffff */
.L_x_26:
[----:B------:R-:W-:Y:S07]  /*40a0*/  MOV R25, R24 ;  /* 0x0000001800197202 */ /* 0x000fee0000000f00 */
.L_x_63:
[----:B-1----:R1:W2:Y:S02]  /*40b0*/  SYNCS.PHASECHK.TRANS64.TRYWAIT P0, [R21+URZ+0x28], R25 ;  /* 0x00002819150075a7 */ /* 0x0022a400080011ff */
[----:B--2---:R-:W-:Y:S05]  /*40c0*/  @!P0 NANOSLEEP.SYNCS 0x989680 ;  /* 0x009896800000895d */ /* 0x004fea0003900000 */
[----:B------:R-:W2:Y:S02]  /*40d0*/  @!P0 SYNCS.PHASECHK.TRANS64 P0, [R21+URZ+0x28], R25 ;  /* 0x00002819150085a7 */ /* 0x000ea400080010ff */
[----:B--2---:R-:W-:Y:S05]  /*40e0*/  @!P0 BRA `(.L_x_63) ;  /* 0xfffffffc00f08947 */ /* 0x004fea000383ffff */
[----:B------:R-:W-:Y:S05]  /*40f0*/  BRA `(.L_x_64) ;  /* 0xffffffdc00947947 */ /* 0x000fea000383ffff */
.L_x_27:
[----:B------:R-:W-:Y:S07]  /*4100*/  MOV R25, R24 ;  /* 0x0000001800197202 */ /* 0x000fee0000000f00 */
.L_x_65:
[----:B-1----:R1:W2:Y:S02]  /*4110*/  SYNCS.PHASECHK.TRANS64.TRYWAIT P1, [R17+URZ+0x28], R25 ;  /* 0x00002819110075a7 */ /* 0x0022a400080211ff */
[----:B--2---:R-:W-:Y:S05]  /*4120*/  @!P1 NANOSLEEP.SYNCS 0x989680 ;  /* 0x009896800000995d */ /* 0x004fea0003900000 */
[----:B------:R-:W2:Y:S02]  /*4130*/  @!P1 SYNCS.PHASECHK.TRANS64 P1, [R17+URZ+0x28], R25 ;  /* 0x00002819110095a7 */ /* 0x000ea400080210ff */
[----:B--2---:R-:W-:Y:S05]  /*4140*/  @!P1 BRA `(.L_x_65) ;  /* 0xfffffffc00f09947 */ /* 0x004fea000383ffff */
[----:B------:R-:W-:Y:S05]  /*4150*/  BRA `(.L_x_66) ;  /* 0xffffffe000087947 */ /* 0x000fea000383ffff */
.L_x_28:
[----:B-1----:R-:W-:Y:S07]  /*4160*/  MOV R25, R24 ;  /* 0x0000001800197202 */ /* 0x002fee0000000f00 */
.L_x_67:
[----:B-1----:R1:W2:Y:S02]  /*4170*/  SYNCS.PHASECHK.TRANS64.TRYWAIT P0, [R3+URZ+0x28], R25 ;  /* 0x00002819030075a7 */ /* 0x0022a400080011ff */
[----:B--2---:R-:W-:Y:S05]  /*4180*/  @!P0 NANOSLEEP.SYNCS 0x989680 ;  /* 0x009896800000895d */ /* 0x004fea0003900000 */
[----:B------:R-:W2:Y:S02]  /*4190*/  @!P0 SYNCS.PHASECHK.TRANS64 P0, [R3+URZ+0x28], R25 ;  /* 0x00002819030085a7 */ /* 0x000ea400080010ff */
[----:B--2---:R-:W-:Y:S05]  /*41a0*/  @!P0 BRA `(.L_x_67) ;  /* 0xfffffffc00f08947 */ /* 0x004fea000383ffff */
[----:B------:R-:W-:Y:S05]  /*41b0*/  BRA `(.L_x_68) ;  /* 0xffffffe0005c7947 */ /* 0x000fea000383ffff */
.L_x_33:
[----:B------:R-:W-:-:S07]  /*41c0*/  MOV R4, R5 ;  /* 0x0000000500047202 */ /* 0x000fce0000000f00 */
.L_x_69:
[----:B-1----:R1:W2:Y:S02]  /*41d0*/  SYNCS.PHASECHK.TRANS64.TRYWAIT P1, [R2+URZ+0x32e78], R5 ;  /* 0x032e7805020075a7 */ /* 0x0022a400080211ff */
[----:B--2---:R-:W-:Y:S05]  /*41e0*/  @!P1 NANOSLEEP.SYNCS 0x989680 ;  /* 0x009896800000995d */ /* 0x004fea0003900000 */
[----:B------:R-:W2:Y:S02]  /*41f0*/  @!P1 SYNCS.PHASECHK.TRANS64 P1, [R2+URZ+0x32e78], R5 ;  /* 0x032e7805020095a7 */ /* 0x000ea400080210ff */
[----:B--2---:R-:W-:Y:S05]  /*4200*/  @!P1 BRA `(.L_x_69) ;  /* 0xfffffffc00f09947 */ /* 0x004fea000383ffff */
[----:B------:R-:W-:Y:S05]  /*4210*/  BRA `(.L_x_70) ;  /* 0xffffffe400c87947 */ /* 0x000fea000383ffff */
        .weak           $__internal_0_$__cuda_sm10x_tcgen05_guardrail_trap_col_being_dealloced_not_returned_by_alloc
        .type           $__internal_0_$__cuda_sm10x_tcgen05_guardrail_trap_col_being_dealloced_not_returned_by_alloc,@function
        .size           $__internal_0_$__cuda_sm10x_tcgen05_guardrail_trap_col_being_dealloced_not_returned_by_alloc,($__internal_1_$__cuda_sm10x_tcgen05_guardrail_trap_phase_invalid_during_alloc - $__internal_0_$__cuda_sm10x_tcgen05_guardrail_trap_col_being_dealloced_not_returned_by_alloc)
$__internal_0_$__cuda_sm10x_tcgen05_guardrail_trap_col_being_dealloced_not_returned_by_alloc:
[----:B------:R-:W-:Y:S05]  /*4220*/  BPT.TRAP 0x1 ;  /* 0x000000040000795c */ /* 0x000fea0000300000 */
[----:B------:R-:W-:-:S04]  /*4230*/  HFMA2 R3, -RZ, RZ, 0, 0 ;  /* 0x00000000ff037431 */ /* 0x000fc800000001ff */
[----:B------:R-:W-:Y:S05]  /*4240*/  RET.REL.NODEC R2 `(_ZN9deep_gemm24sm100_fp8_gemm_1d1d_implILN4cute4UMMA5MajorE0ELS3_0ELj0ELj4096ELj7168ELj128ELj160ELj128ELj1ELj128ELj128ELj64ELj5ELj128ELj128ELj1ELb0ELj130ELNS_8GemmTypeE0ELb0EN7cutlass10bfloat16_tENS_16EpilogueIdentityEEEvPijjj14CUtensorMap_stS9_S9_S9_S9_) ;  /* 0xffffffbc026c7950 */ /* 0x000fea0003c3ffff */
        .weak           $__internal_1_$__cuda_sm10x_tcgen05_guardrail_trap_phase_invalid_during_alloc
        .type           $__internal_1_$__cuda_sm10x_tcgen05_guardrail_trap_phase_invalid_during_alloc,@function
        .size           $__internal_1_$__cuda_sm10x_tcgen05_guardrail_trap_phase_invalid_during_alloc,($__internal_2_$__cuda_sm10x_tcgen05_guardrail_trap_unallocated_columns_being_dealloced - $__internal_1_$__cuda_sm10x_tcgen05_guardrail_trap_phase_invalid_during_alloc)
$__internal_1_$__cuda_sm10x_tcgen05_guardrail_trap_phase_invalid_during_alloc:
[----:B------:R-:W-:Y:S05]  /*4250*/  BPT.TRAP 0x1 ;  /* 0x000000040000795c */ /* 0x000fea0000300000 */
[----:B------:R-:W-:-:S04]  /*4260*/  MOV R5, 0x0 ;  /* 0x0000000000057802 */ /* 0x000fc80000000f00 */
[----:B------:R-:W-:Y:S05]  /*4270*/  RET.REL.NODEC R4 `(_ZN9deep_gemm24sm100_fp8_gemm_1d1d_implILN4cute4UMMA5MajorE0ELS3_0ELj0ELj4096ELj7168ELj128ELj160ELj128ELj1ELj128ELj128ELj64ELj5ELj128ELj128ELj1ELb0ELj130ELNS_8GemmTypeE0ELb0EN7cutlass10bfloat16_tENS_16EpilogueIdentityEEEvPijjj14CUtensorMap_stS9_S9_S9_S9_) ;  /* 0xffffffbc04607950 */ /* 0x000fea0003c3ffff */
        .weak           $__internal_2_$__cuda_sm10x_tcgen05_guardrail_trap_unallocated_columns_being_dealloced
        .type           $__internal_2_$__cuda_sm10x_tcgen05_guardrail_trap_unallocated_columns_being_dealloced,@function
        .size           $__internal_2_$__cuda_sm10x_tcgen05_guardrail_trap_unallocated_columns_being_dealloced,($__internal_3_$__cuda_sm20_div_u16 - $__internal_2_$__cuda_sm10x_tcgen05_guardrail_trap_unallocated_columns_being_dealloced)
$__internal_2_$__cuda_sm10x_tcgen05_guardrail_trap_unallocated_columns_being_dealloced:
[----:B------:R-:W-:Y:S05]  /*4280*/  BPT.TRAP 0x1 ;  /* 0x000000040000795c */ /* 0x000fea0000300000 */
[----:B------:R-:W-:-:S04]  /*4290*/  HFMA2 R3, -RZ, RZ, 0, 0 ;  /* 0x00000000ff037431 */ /* 0x000fc800000001ff */
[----:B------:R-:W-:Y:S05]  /*42a0*/  RET.REL.NODEC R2 `(_ZN9deep_gemm24sm100_fp8_gemm_1d1d_implILN4cute4UMMA5MajorE0ELS3_0ELj0ELj4096ELj7168ELj128ELj160ELj128ELj1ELj128ELj128ELj64ELj5ELj128ELj128ELj1ELb0ELj130ELNS_8GemmTypeE0ELb0EN7cutlass10bfloat16_tENS_16EpilogueIdentityEEEvPijjj14CUtensorMap_stS9_S9_S9_S9_) ;  /* 0xffffffbc02547950 */ /* 0x000fea0003c3ffff */
        .weak           $__internal_3_$__cuda_sm20_div_u16
        .type           $__internal_3_$__cuda_sm20_div_u16,@function
        .size           $__internal_3_$__cuda_sm20_div_u16,(.L_x_75 - $__internal_3_$__cuda_sm20_div_u16)
$__internal_3_$__cuda_sm20_div_u16:
[----:B------:R-:W1:Y:S01]  /*42b0*/  I2F.U16 R7, R45 ;  /* 0x0000002d00077306 */ /* 0x000e620000101000 */
[----:B------:R-:W-:Y:S02]  /*42c0*/  IMAD.MOV.U32 R4, RZ, RZ, 0x4b800000 ;  /* 0x4b800000ff047424 */ /* 0x000fe400078e00ff */
[----:B------:R-:W-:Y:S02]  /*42d0*/  HFMA2 R17, -RZ, RZ, 0, 0 ;  /* 0x00000000ff117431 */ /* 0x000fe400000001ff */
[----:B------:R-:W-:-:S03]  /*42e0*/  IMAD.MOV.U32 R16, RZ, RZ, R2 ;  /* 0x000000ffff107224 */ /* 0x000fc600078e0002 */
[----:B------:R-:W-:Y:S01]  /*42f0*/  I2F.U16.RZ R6, R6 ;  /* 0x0000000600067306 */ /* 0x000fe2000010d000 */
[C---:B-1----:R-:W-:Y:S02]  /*4300*/  FSETP.GEU.AND P1, PT, |R7|.reuse, 1.175494350822287508e-38, PT ;  /* 0x008000000700780b */ /* 0x042fe40003f2e200 */
[----:B------:R-:W-:Y:S02]  /*4310*/  FSETP.GT.AND P3, PT, |R7|, 8.50705917302346158658e+37, PT ;  /* 0x7e8000000700780b */ /* 0x000fe40003f64200 */
[----:B------:R-:W-:Y:S02]  /*4320*/  FSEL R4, R4, 1, !P1 ;  /* 0x3f80000004047808 */ /* 0x000fe40004800000 */
[----:B------:R-:W-:Y:S02]  /*4330*/  ISETP.NE.U32.AND P1, PT, R45, RZ, PT ;  /* 0x000000ff2d00720c */ /* 0x000fe40003f25070 */
[----:B------:R-:W-:-:S05]  /*4340*/  FSEL R4, R4, 0.25, !P3 ;  /* 0x3e80000004047808 */ /* 0x000fca0005800000 */
[----:B------:R-:W-:-:S06]  /*4350*/  FMUL R7, R7, R4 ;  /* 0x0000000407077220 */ /* 0x000fcc0000400000 */
[----:B------:R-:W1:Y:S02]  /*4360*/  MUFU.RCP R7, R7 ;  /* 0x0000000700077308 */ /* 0x000e640000001000 */
[----:B-1----:R-:W-:-:S04]  /*4370*/  FMUL R11, R4, R7 ;  /* 0x00000007040b7220 */ /* 0x002fc80000400000 */
[----:B------:R-:W-:-:S04]  /*4380*/  VIADD R11, R11, 0x2 ;  /* 0x000000020b0b7836 */ /* 0x000fc80000000000 */
[----:B------:R-:W-:-:S04]  /*4390*/  FMUL.RZ R11, R6, R11 ;  /* 0x0000000b060b7220 */ /* 0x000fc8000040c000 */
[----:B------:R-:W1:Y:S02]  /*43a0*/  F2I.U32.TRUNC.NTZ R33, R11 ;  /* 0x0000000b00217305 */ /* 0x000e64000020f000 */
[----:B-1----:R-:W-:Y:S02]  /*43b0*/  LOP3.LUT R33, R33, 0xffff, RZ, 0xc0, !PT ;  /* 0x0000ffff21217812 */ /* 0x002fe400078ec0ff */
[----:B------:R-:W-:Y:S01]  /*43c0*/  @!P1 MOV R33, 0xffffffff ;  /* 0xffffffff00219802 */ /* 0x000fe20000000f00 */
[----:B------:R-:W-:Y:S06]  /*43d0*/  RET.REL.NODEC R16 `(_ZN9deep_gemm24sm100_fp8_gemm_1d1d_implILN4cute4UMMA5MajorE0ELS3_0ELj0ELj4096ELj7168ELj128ELj160ELj128ELj1ELj128ELj128ELj64ELj5ELj128ELj128ELj1ELb0ELj130ELNS_8GemmTypeE0ELb0EN7cutlass10bfloat16_tENS_16EpilogueIdentityEEEvPijjj14CUtensorMap_stS9_S9_S9_S9_) ;  /* 0xffffffbc10087950 */ /* 0x000fec0003c3ffff */
.L_x_71:
[----:B------:R-:W-:-:S00]  /*43e0*/  BRA `(.L_x_71) ;  /* 0xfffffffc00fc7947 */ /* 0x000fc0000383ffff */
[----:B------:R-:W-:-:S00]  /*43f0*/  NOP ;  /* 0x0000000000007918 */ /* 0x000fc00000000000 */
        /* <DEDUP_REMOVED lines=8> */
.L_x_75:


//--------------------- .nv.shared._ZN9deep_gemm24sm100_fp8_gemm_1d1d_implILN4cute4UMMA5MajorE0ELS3_0ELj0ELj4096ELj7168ELj128ELj160ELj128ELj1ELj128ELj128ELj64ELj5ELj128ELj128ELj1ELb0ELj130ELNS_8GemmTypeE0ELb0EN7cutlass10bfloat16_tENS_16EpilogueIdentityEEEvPijjj14CUtensorMap_stS9_S9_S9_S9_ --------------------------
	.section	.nv.shared._ZN9deep_gemm24sm100_fp8_gemm_1d1d_implILN4cute4UMMA5MajorE0ELS3_0ELj0ELj4096ELj7168ELj128ELj160ELj128ELj1ELj128ELj128ELj64ELj5ELj128ELj128ELj1ELb0ELj130ELNS_8GemmTypeE0ELb0EN7cutlass10bfloat16_tENS_16EpilogueIdentityEEEvPijjj14CUtensorMap_stS9_S9_S9_S9_,"aw",@nobits
	.sectionflags	@""
	.align	1024
	.zero		1024


//--------------------- .nv.shared.reserved.0     --------------------------
	.section	.nv.shared.reserved.0,"aw",@nobits
	.align	8
	.weak		__nv_reservedSMEM_offset_0_alias
	.size		__nv_reservedSMEM_offset_0_alias, 0, 64
	.other		__nv_reservedSMEM_offset_0_alias,@"STO_CUDA_RESERVED_SHARED STV_DEFAULT"
__nv_reservedSMEM_offset_0_alias:
	.zero		0
.nv.shared.reserved.0:
	.zero		64
	.weak		__nv_reservedSMEM_allocation_phase
	.type		__nv_reservedSMEM_allocation_phase,@object
	.size		__nv_reservedSMEM_allocation_phase,(.L_0 - __nv_reservedSMEM_allocation_phase)
__nv_reservedSMEM_allocation_phase:
	.zero		1
.L_0:
	.zero		7
	.weak		__nv_reservedSMEM_devtool_atexit_pc
	.type		__nv_reservedSMEM_devtool_atexit_pc,@object
	.size		__nv_reservedSMEM_devtool_atexit_pc,(__nv_reservedSMEM_allocation_mask - __nv_reservedSMEM_devtool_atexit_pc)
__nv_reservedSMEM_devtool_atexit_pc:
	.zero		8
	.weak		__nv_reservedSMEM_allocation_mask
	.type		__nv_reservedSMEM_allocation_mask,@object
	.size		__nv_reservedSMEM_allocation_mask,(.L_2 - __nv_reservedSMEM_allocation_mask)
__nv_reservedSMEM_allocation_mask:
	.zero		4
.L_2:


//--------------------- .nv.global                --------------------------
	.section	.nv.global,"aw",@nobits
.nv.global:
	.type		_ZN45_INTERNAL_3cbc689c_9_kernel_cu_ab444ca3_923524cute1_E,@object
	.size		_ZN45_INTERNAL_3cbc689c_9_kernel_cu_ab444ca3_923524cute1_E,(_ZN45_INTERNAL_3cbc689c_9_kernel_cu_ab444ca3_923524cuda3std3__45__cpo6cbeginE - _ZN45_INTERNAL_3cbc689c_9_kernel_cu_ab444ca3_923524cute1_E)
_ZN45_INTERNAL_3cbc689c_9_kernel_cu_ab444ca3_923524cute1_E:
	.zero		1
	.type		_ZN45_INTERNAL_3cbc689c_9_kernel_cu_ab444ca3_923524cuda3std3__45__cpo6cbeginE,@object
	.size		_ZN45_INTERNAL_3cbc689c_9_kernel_cu_ab444ca3_923524cuda3std3__45__cpo6cbeginE,(_ZN45_INTERNAL_3cbc689c_9_kernel_cu_ab444ca3_923524cuda3std3__48in_placeE - _ZN45_INTERNAL_3cbc689c_9_kernel_cu_ab444ca3_923524cuda3std3__45__cpo6cbeginE)
_ZN45_INTERNAL_3cbc689c_9_kernel_cu_ab444ca3_923524cuda3std3__45__cpo6cbeginE:
	.zero		1
	.type		_ZN45_INTERNAL_3cbc689c_9_kernel_cu_ab444ca3_923524cuda3std3__48in_placeE,@object
	.size		_ZN45_INTERNAL_3cbc689c_9_kernel_cu_ab444ca3_923524cuda3std3__48in_placeE,(_ZN45_INTERNAL_3cbc689c_9_kernel_cu_ab444ca3_923524cuda3std6ranges3__45__cpo9iter_moveE - _ZN45_INTERNAL_3cbc689c_9_kernel_cu_ab444ca3_923524cuda3std3__48in_placeE)
_ZN45_INTERNAL_3cbc689c_9_kernel_cu_ab444ca3_923524cuda3std3__48in_placeE:
	.zero		1
	.type		_ZN45_INTERNAL_3cbc689c_9_kernel_cu_ab444ca3_923524cuda3std6ranges3__45__cpo9iter_moveE,@object
	.size		_ZN45_INTERNAL_3cbc689c_9_kernel_cu_ab444ca3_923524cuda3std6ranges3__45__cpo9iter_moveE,(_ZN45_INTERNAL_3cbc689c_9_kernel_cu_ab444ca3_923524cuda3std3__45__cpo5beginE - _ZN45_INTERNAL_3cbc689c_9_kernel_cu_ab444ca3_923524cuda3std6ranges3__45__cpo9iter_moveE)
_ZN45_INTERNAL_3cbc689c_9_kernel_cu_ab444ca3_923524cuda3std6ranges3__45__cpo9iter_moveE:
	.zero		1
	.type		_ZN45_INTERNAL_3cbc689c_9_kernel_cu_ab444ca3_923524cuda3std3__45__cpo5beginE,@object
	.size		_ZN45_INTERNAL_3cbc689c_9_kernel_cu_ab444ca3_923524cuda3std3__45__cpo5beginE,(_ZN45_INTERNAL_3cbc689c_9_kernel_cu_ab444ca3_923524cuda3std3__447_GLOBAL__N__3cbc689c_9_kernel_cu_ab444ca3_923526ignoreE - _ZN45_INTERNAL_3cbc689c_9_kernel_cu_ab444ca3_923524cuda3std3__45__cpo5beginE)
_ZN45_INTERNAL_3cbc689c_9_kernel_cu_ab444ca3_923524cuda3std3__45__cpo5beginE:
	.zero		1
	.type		_ZN45_INTERNAL_3cbc689c_9_kernel_cu_ab444ca3_923524cuda3std3__447_GLOBAL__N__3cbc689c_9_kernel_cu_ab444ca3_923526ignoreE,@object
	.size		_ZN45_INTERNAL_3cbc689c_9_kernel_cu_ab444ca3_923524cuda3std3__447_GLOBAL__N__3cbc689c_9_kernel_cu_ab444ca3_923526ignoreE,(_ZN45_INTERNAL_3cbc689c_9_kernel_cu_ab444ca3_923524cute7productE - _ZN45_INTERNAL_3cbc689c_9_kernel_cu_ab444ca3_923524cuda3std3__447_GLOBAL__N__3cbc689c_9_kernel_cu_ab444ca3_923526ignoreE)
_ZN45_INTERNAL_3cbc689c_9_kernel_cu_ab444ca3_923524cuda3std3__447_GLOBAL__N__3cbc689c_9_kernel_cu_ab444ca3_923526ignoreE:
	.zero		1
	.type		_ZN45_INTERNAL_3cbc689c_9_kernel_cu_ab444ca3_923524cute7productE,@object
	.size		_ZN45_INTERNAL_3cbc689c_9_kernel_cu_ab444ca3_923524cute7productE,(_ZN45_INTERNAL_3cbc689c_9_kernel_cu_ab444ca3_923524cuda3std3__45__cpo3endE - _ZN45_INTERNAL_3cbc689c_9_kernel_cu_ab444ca3_923524cute7productE)
_ZN45_INTERNAL_3cbc689c_9_kernel_cu_ab444ca3_923524cute7productE:
	.zero		1
	.type		_ZN45_INTERNAL_3cbc689c_9_kernel_cu_ab444ca3_923524cuda3std3__45__cpo3endE,@object
	.size		_ZN45_INTERNAL_3cbc689c_9_kernel_cu_ab444ca3_923524cuda3std3__45__cpo3endE,(_ZN45_INTERNAL_3cbc689c_9_kernel_cu_ab444ca3_923524cuda3std3__419piecewise_constructE - _ZN45_INTERNAL_3cbc689c_9_kernel_cu_ab444ca3_923524cuda3std3__45__cpo3endE)
_ZN45_INTERNAL_3cbc689c_9_kernel_cu_ab444ca3_923524cuda3std3__45__cpo3endE:
	.zero		1
	.type		_ZN45_INTERNAL_3cbc689c_9_kernel_cu_ab444ca3_923524cuda3std3__419piecewise_constructE,@object
	.size		_ZN45_INTERNAL_3cbc689c_9_kernel_cu_ab444ca3_923524cuda3std3__419piecewise_constructE,(_ZN45_INTERNAL_3cbc689c_9_kernel_cu_ab444ca3_923524cuda3std3__45__cpo4cendE - _ZN45_INTERNAL_3cbc689c_9_kernel_cu_ab444ca3_923524cuda3std3__419piecewise_constructE)
_ZN45_INTERNAL_3cbc689c_9_kernel_cu_ab444ca3_923524cuda3std3__419piecewise_constructE:
	.zero		1
	.type		_ZN45_INTERNAL_3cbc689c_9_kernel_cu_ab444ca3_923524cuda3std3__45__cpo4cendE,@object
	.size		_ZN45_INTERNAL_3cbc689c_9_kernel_cu_ab444ca3_923524cuda3std3__45__cpo4cendE,(_ZN45_INTERNAL_3cbc689c_9_kernel_cu_ab444ca3_923524cuda3std6ranges3__45__cpo4swapE - _ZN45_INTERNAL_3cbc689c_9_kernel_cu_ab444ca3_923524cuda3std3__45__cpo4cendE)
_ZN45_INTERNAL_3cbc689c_9_kernel_cu_ab444ca3_923524cuda3std3__45__cpo4cendE:
	.zero		1
	.type		_ZN45_INTERNAL_3cbc689c_9_kernel_cu_ab444ca3_923524cuda3std6ranges3__45__cpo4swapE,@object
	.size		_ZN45_INTERNAL_3cbc689c_9_kernel_cu_ab444ca3_923524cuda3std6ranges3__45__cpo4swapE,(.L_10 - _ZN45_INTERNAL_3cbc689c_9_kernel_cu_ab444ca3_923524cuda3std6ranges3__45__cpo4swapE)
_ZN45_INTERNAL_3cbc689c_9_kernel_cu_ab444ca3_923524cuda3std6ranges3__45__cpo4swapE:
	.zero		1
.L_10:


//--------------------- .nv.constant0._ZN9deep_gemm24sm100_fp8_gemm_1d1d_implILN4cute4UMMA5MajorE0ELS3_0ELj0ELj4096ELj7168ELj128ELj160ELj128ELj1ELj128ELj128ELj64ELj5ELj128ELj128ELj1ELb0ELj130ELNS_8GemmTypeE0ELb0EN7cutlass10bfloat16_tENS_16EpilogueIdentityEEEvPijjj14CUtensorMap_stS9_S9_S9_S9_ --------------------------
	.section	.nv.constant0._ZN9deep_gemm24sm100_fp8_gemm_1d1d_implILN4cute4UMMA5MajorE0ELS3_0ELj0ELj4096ELj7168ELj128ELj160ELj128ELj1ELj128ELj128ELj64ELj5ELj128ELj128ELj1ELb0ELj130ELNS_8GemmTypeE0ELb0EN7cutlass10bfloat16_tENS_16EpilogueIdentityEEEvPijjj14CUtensorMap_stS9_S9_S9_S9_,"a",@progbits
	.sectionflags	@""
	.align	4
.nv.constant0._ZN9deep_gemm24sm100_fp8_gemm_1d1d_implILN4cute4UMMA5MajorE0ELS3_0ELj0ELj4096ELj7168ELj128ELj160ELj128ELj1ELj128ELj128ELj64ELj5ELj128ELj128ELj1ELb0ELj130ELNS_8GemmTypeE0ELb0EN7cutlass10bfloat16_tENS_16EpilogueIdentityEEEvPijjj14CUtensorMap_stS9_S9_S9_S9_:
	.zero		1600


//--------------------- SYMBOLS --------------------------

	.type		.nv.reservedSmem.offset0,@object
	.size		.nv.reservedSmem.offset0,0x4
	.type		.nv.reservedSmem.cap,@object
	.size		.nv.reservedSmem.cap,0x4
